//
// Generated by NVIDIA NVVM Compiler
//
// Compiler Build ID: CL-36424714
// Cuda compilation tools, release 13.0, V13.0.88
// Based on NVVM 20.0.0
//

.version 9.0
.target sm_100
.address_size 64

	// .globl	_Z3MaxiPfPKfiiiiiiiiii

.visible .entry _Z3MaxiPfPKfiiiiiiiiii(
	.param .u32 _Z3MaxiPfPKfiiiiiiiiii_param_0,
	.param .u64 .ptr .align 1 _Z3MaxiPfPKfiiiiiiiiii_param_1,
	.param .u64 .ptr .align 1 _Z3MaxiPfPKfiiiiiiiiii_param_2,
	.param .u32 _Z3MaxiPfPKfiiiiiiiiii_param_3,
	.param .u32 _Z3MaxiPfPKfiiiiiiiiii_param_4,
	.param .u32 _Z3MaxiPfPKfiiiiiiiiii_param_5,
	.param .u32 _Z3MaxiPfPKfiiiiiiiiii_param_6,
	.param .u32 _Z3MaxiPfPKfiiiiiiiiii_param_7,
	.param .u32 _Z3MaxiPfPKfiiiiiiiiii_param_8,
	.param .u32 _Z3MaxiPfPKfiiiiiiiiii_param_9,
	.param .u32 _Z3MaxiPfPKfiiiiiiiiii_param_10,
	.param .u32 _Z3MaxiPfPKfiiiiiiiiii_param_11,
	.param .u32 _Z3MaxiPfPKfiiiiiiiiii_param_12
)
{
	.reg .pred 	%p<90>;
	.reg .b32 	%r<79>;
	.reg .b32 	%f<103>;
	.reg .b64 	%rd<16>;

	ld.param.u32 	%r38, [_Z3MaxiPfPKfiiiiiiiiii_param_0];
	ld.param.u64 	%rd6, [_Z3MaxiPfPKfiiiiiiiiii_param_2];
	ld.param.u32 	%r28, [_Z3MaxiPfPKfiiiiiiiiii_param_3];
	ld.param.u32 	%r29, [_Z3MaxiPfPKfiiiiiiiiii_param_4];
	ld.param.u32 	%r30, [_Z3MaxiPfPKfiiiiiiiiii_param_5];
	ld.param.u32 	%r31, [_Z3MaxiPfPKfiiiiiiiiii_param_6];
	ld.param.u32 	%r32, [_Z3MaxiPfPKfiiiiiiiiii_param_7];
	ld.param.u32 	%r33, [_Z3MaxiPfPKfiiiiiiiiii_param_8];
	ld.param.u32 	%r34, [_Z3MaxiPfPKfiiiiiiiiii_param_9];
	ld.param.u32 	%r35, [_Z3MaxiPfPKfiiiiiiiiii_param_10];
	ld.param.u32 	%r36, [_Z3MaxiPfPKfiiiiiiiiii_param_11];
	ld.param.u32 	%r37, [_Z3MaxiPfPKfiiiiiiiiii_param_12];
	cvta.to.global.u64 	%rd1, %rd6;
	mov.u32 	%r39, %ctaid.x;
	mov.u32 	%r40, %ntid.x;
	mov.u32 	%r41, %tid.x;
	mad.lo.s32 	%r1, %r39, %r40, %r41;
	setp.ge.s32 	%p2, %r1, %r38;
	mov.f32 	%f101, 0fFF7FFFFF;
	@%p2 bra 	$L__BB0_47;
	div.s32 	%r42, %r1, %r34;
	div.s32 	%r2, %r42, %r35;
	mul.lo.s32 	%r43, %r35, %r34;
	rem.s32 	%r44, %r1, %r43;
	div.s32 	%r3, %r44, %r35;
	mul.lo.s32 	%r45, %r3, %r35;
	sub.s32 	%r4, %r44, %r45;
	setp.lt.s32 	%p3, %r30, 1;
	@%p3 bra 	$L__BB0_46;
	setp.lt.s32 	%p4, %r31, 1;
	mul.lo.s32 	%r5, %r4, %r33;
	add.s32 	%r6, %r37, %r29;
	@%p4 bra 	$L__BB0_46;
	and.b32  	%r7, %r31, 7;
	and.b32  	%r8, %r31, 3;
	and.b32  	%r9, %r31, 2147483640;
	and.b32  	%r10, %r31, 1;
	mul.lo.s32 	%r11, %r2, %r28;
	add.s32 	%r12, %r36, %r28;
	mul.lo.s32 	%r13, %r3, %r32;
	mov.f32 	%f101, 0fFF7FFFFF;
	mov.b32 	%r74, 0;
$L__BB0_4:
	setp.lt.u32 	%p5, %r31, 8;
	add.s32 	%r48, %r74, %r13;
	setp.ge.s32 	%p6, %r48, %r36;
	setp.lt.s32 	%p7, %r48, %r12;
	and.pred  	%p1, %p6, %p7;
	sub.s32 	%r49, %r48, %r36;
	add.s32 	%r50, %r49, %r11;
	mul.lo.s32 	%r51, %r50, %r29;
	sub.s32 	%r15, %r51, %r37;
	mov.b32 	%r77, 0;
	@%p5 bra 	$L__BB0_23;
	mov.b32 	%r75, 0;
	not.pred 	%p9, %p1;
$L__BB0_6:
	.pragma "nounroll";
	add.s32 	%r17, %r75, %r5;
	setp.lt.s32 	%p8, %r17, %r37;
	or.pred  	%p10, %p9, %p8;
	setp.ge.s32 	%p11, %r17, %r6;
	add.s32 	%r53, %r15, %r17;
	mul.wide.s32 	%rd7, %r53, 4;
	add.s64 	%rd2, %rd1, %rd7;
	mov.f32 	%f80, 0f00000000;
	or.pred  	%p12, %p10, %p11;
	@%p12 bra 	$L__BB0_8;
	ld.global.f32 	%f80, [%rd2];
$L__BB0_8:
	max.f32 	%f5, %f101, %f80;
	add.s32 	%r54, %r17, 1;
	setp.lt.s32 	%p13, %r54, %r37;
	or.pred  	%p15, %p9, %p13;
	setp.ge.s32 	%p16, %r54, %r6;
	mov.f32 	%f81, 0f00000000;
	or.pred  	%p17, %p15, %p16;
	@%p17 bra 	$L__BB0_10;
	ld.global.f32 	%f81, [%rd2+4];
$L__BB0_10:
	max.f32 	%f8, %f5, %f81;
	add.s32 	%r55, %r17, 2;
	setp.lt.s32 	%p18, %r55, %r37;
	or.pred  	%p20, %p9, %p18;
	setp.ge.s32 	%p21, %r55, %r6;
	mov.f32 	%f82, 0f00000000;
	or.pred  	%p22, %p20, %p21;
	@%p22 bra 	$L__BB0_12;
	ld.global.f32 	%f82, [%rd2+8];
$L__BB0_12:
	max.f32 	%f11, %f8, %f82;
	add.s32 	%r56, %r17, 3;
	setp.lt.s32 	%p23, %r56, %r37;
	or.pred  	%p25, %p9, %p23;
	setp.ge.s32 	%p26, %r56, %r6;
	mov.f32 	%f83, 0f00000000;
	or.pred  	%p27, %p25, %p26;
	@%p27 bra 	$L__BB0_14;
	ld.global.f32 	%f83, [%rd2+12];
$L__BB0_14:
	max.f32 	%f14, %f11, %f83;
	add.s32 	%r57, %r17, 4;
	setp.lt.s32 	%p28, %r57, %r37;
	or.pred  	%p30, %p9, %p28;
	setp.ge.s32 	%p31, %r57, %r6;
	mov.f32 	%f84, 0f00000000;
	or.pred  	%p32, %p30, %p31;
	@%p32 bra 	$L__BB0_16;
	ld.global.f32 	%f84, [%rd2+16];
$L__BB0_16:
	max.f32 	%f17, %f14, %f84;
	add.s32 	%r58, %r17, 5;
	setp.lt.s32 	%p33, %r58, %r37;
	or.pred  	%p35, %p9, %p33;
	setp.ge.s32 	%p36, %r58, %r6;
	mov.f32 	%f85, 0f00000000;
	or.pred  	%p37, %p35, %p36;
	@%p37 bra 	$L__BB0_18;
	ld.global.f32 	%f85, [%rd2+20];
$L__BB0_18:
	max.f32 	%f20, %f17, %f85;
	add.s32 	%r59, %r17, 6;
	setp.lt.s32 	%p38, %r59, %r37;
	or.pred  	%p40, %p9, %p38;
	setp.ge.s32 	%p41, %r59, %r6;
	mov.f32 	%f86, 0f00000000;
	or.pred  	%p42, %p40, %p41;
	@%p42 bra 	$L__BB0_20;
	ld.global.f32 	%f86, [%rd2+24];
$L__BB0_20:
	max.f32 	%f23, %f20, %f86;
	add.s32 	%r60, %r17, 7;
	setp.lt.s32 	%p43, %r60, %r37;
	or.pred  	%p45, %p9, %p43;
	setp.ge.s32 	%p46, %r60, %r6;
	mov.f32 	%f87, 0f00000000;
	or.pred  	%p47, %p45, %p46;
	@%p47 bra 	$L__BB0_22;
	ld.global.f32 	%f87, [%rd2+28];
$L__BB0_22:
	max.f32 	%f101, %f23, %f87;
	add.s32 	%r75, %r75, 8;
	setp.ne.s32 	%p48, %r75, %r9;
	mov.u32 	%r77, %r9;
	@%p48 bra 	$L__BB0_6;
$L__BB0_23:
	setp.eq.s32 	%p49, %r7, 0;
	@%p49 bra 	$L__BB0_45;
	add.s32 	%r61, %r7, -1;
	setp.lt.u32 	%p50, %r61, 3;
	@%p50 bra 	$L__BB0_34;
	add.s32 	%r20, %r77, %r5;
	setp.lt.s32 	%p51, %r20, %r37;
	not.pred 	%p52, %p1;
	or.pred  	%p53, %p52, %p51;
	setp.ge.s32 	%p54, %r20, %r6;
	add.s32 	%r63, %r15, %r20;
	mul.wide.s32 	%rd8, %r63, 4;
	add.s64 	%rd3, %rd1, %rd8;
	mov.f32 	%f90, 0f00000000;
	or.pred  	%p55, %p53, %p54;
	@%p55 bra 	$L__BB0_27;
	ld.global.f32 	%f90, [%rd3];
$L__BB0_27:
	max.f32 	%f31, %f101, %f90;
	add.s32 	%r64, %r20, 1;
	setp.lt.s32 	%p56, %r64, %r37;
	or.pred  	%p58, %p52, %p56;
	setp.ge.s32 	%p59, %r64, %r6;
	mov.f32 	%f91, 0f00000000;
	or.pred  	%p60, %p58, %p59;
	@%p60 bra 	$L__BB0_29;
	ld.global.f32 	%f91, [%rd3+4];
$L__BB0_29:
	max.f32 	%f34, %f31, %f91;
	add.s32 	%r65, %r20, 2;
	setp.lt.s32 	%p61, %r65, %r37;
	or.pred  	%p63, %p52, %p61;
	setp.ge.s32 	%p64, %r65, %r6;
	mov.f32 	%f92, 0f00000000;
	or.pred  	%p65, %p63, %p64;
	@%p65 bra 	$L__BB0_31;
	ld.global.f32 	%f92, [%rd3+8];
$L__BB0_31:
	max.f32 	%f37, %f34, %f92;
	add.s32 	%r66, %r20, 3;
	setp.lt.s32 	%p66, %r66, %r37;
	or.pred  	%p68, %p52, %p66;
	setp.ge.s32 	%p69, %r66, %r6;
	mov.f32 	%f93, 0f00000000;
	or.pred  	%p70, %p68, %p69;
	@%p70 bra 	$L__BB0_33;
	ld.global.f32 	%f93, [%rd3+12];
$L__BB0_33:
	max.f32 	%f101, %f37, %f93;
	add.s32 	%r77, %r77, 4;
$L__BB0_34:
	setp.eq.s32 	%p71, %r8, 0;
	@%p71 bra 	$L__BB0_45;
	setp.eq.s32 	%p72, %r8, 1;
	@%p72 bra 	$L__BB0_41;
	add.s32 	%r23, %r77, %r5;
	setp.lt.s32 	%p73, %r23, %r37;
	not.pred 	%p74, %p1;
	or.pred  	%p75, %p74, %p73;
	setp.ge.s32 	%p76, %r23, %r6;
	add.s32 	%r68, %r15, %r23;
	mul.wide.s32 	%rd9, %r68, 4;
	add.s64 	%rd4, %rd1, %rd9;
	mov.f32 	%f96, 0f00000000;
	or.pred  	%p77, %p75, %p76;
	@%p77 bra 	$L__BB0_38;
	ld.global.f32 	%f96, [%rd4];
$L__BB0_38:
	max.f32 	%f45, %f101, %f96;
	add.s32 	%r69, %r23, 1;
	setp.lt.s32 	%p78, %r69, %r37;
	or.pred  	%p80, %p74, %p78;
	setp.ge.s32 	%p81, %r69, %r6;
	mov.f32 	%f97, 0f00000000;
	or.pred  	%p82, %p80, %p81;
	@%p82 bra 	$L__BB0_40;
	ld.global.f32 	%f97, [%rd4+4];
$L__BB0_40:
	max.f32 	%f101, %f45, %f97;
	add.s32 	%r77, %r77, 2;
$L__BB0_41:
	setp.eq.s32 	%p83, %r10, 0;
	@%p83 bra 	$L__BB0_45;
	add.s32 	%r26, %r77, %r5;
	setp.lt.s32 	%p84, %r26, %r37;
	not.pred 	%p85, %p1;
	or.pred  	%p86, %p85, %p84;
	setp.ge.s32 	%p87, %r26, %r6;
	mov.f32 	%f100, 0f00000000;
	or.pred  	%p88, %p86, %p87;
	@%p88 bra 	$L__BB0_44;
	add.s32 	%r71, %r15, %r26;
	mul.wide.s32 	%rd10, %r71, 4;
	add.s64 	%rd11, %rd1, %rd10;
	ld.global.f32 	%f100, [%rd11];
$L__BB0_44:
	max.f32 	%f101, %f101, %f100;
$L__BB0_45:
	add.s32 	%r74, %r74, 1;
	setp.ne.s32 	%p89, %r74, %r30;
	@%p89 bra 	$L__BB0_4;
$L__BB0_46:
	ld.param.u64 	%rd15, [_Z3MaxiPfPKfiiiiiiiiii_param_1];
	mad.lo.s32 	%r72, %r2, %r34, %r3;
	mad.lo.s32 	%r73, %r72, %r35, %r4;
	cvta.to.global.u64 	%rd12, %rd15;
	mul.wide.s32 	%rd13, %r73, 4;
	add.s64 	%rd14, %rd12, %rd13;
	st.global.f32 	[%rd14], %f101;
$L__BB0_47:
	ret;

}
	// .globl	_Z7AverageiPfPKfiiiiiiiiii
.visible .entry _Z7AverageiPfPKfiiiiiiiiii(
	.param .u32 _Z7AverageiPfPKfiiiiiiiiii_param_0,
	.param .u64 .ptr .align 1 _Z7AverageiPfPKfiiiiiiiiii_param_1,
	.param .u64 .ptr .align 1 _Z7AverageiPfPKfiiiiiiiiii_param_2,
	.param .u32 _Z7AverageiPfPKfiiiiiiiiii_param_3,
	.param .u32 _Z7AverageiPfPKfiiiiiiiiii_param_4,
	.param .u32 _Z7AverageiPfPKfiiiiiiiiii_param_5,
	.param .u32 _Z7AverageiPfPKfiiiiiiiiii_param_6,
	.param .u32 _Z7AverageiPfPKfiiiiiiiiii_param_7,
	.param .u32 _Z7AverageiPfPKfiiiiiiiiii_param_8,
	.param .u32 _Z7AverageiPfPKfiiiiiiiiii_param_9,
	.param .u32 _Z7AverageiPfPKfiiiiiiiiii_param_10,
	.param .u32 _Z7AverageiPfPKfiiiiiiiiii_param_11,
	.param .u32 _Z7AverageiPfPKfiiiiiiiiii_param_12
)
{
	.reg .pred 	%p<90>;
	.reg .b32 	%r<80>;
	.reg .b32 	%f<105>;
	.reg .b64 	%rd<16>;

	ld.param.u32 	%r38, [_Z7AverageiPfPKfiiiiiiiiii_param_0];
	ld.param.u64 	%rd6, [_Z7AverageiPfPKfiiiiiiiiii_param_2];
	ld.param.u32 	%r28, [_Z7AverageiPfPKfiiiiiiiiii_param_3];
	ld.param.u32 	%r29, [_Z7AverageiPfPKfiiiiiiiiii_param_4];
	ld.param.u32 	%r30, [_Z7AverageiPfPKfiiiiiiiiii_param_5];
	ld.param.u32 	%r31, [_Z7AverageiPfPKfiiiiiiiiii_param_6];
	ld.param.u32 	%r32, [_Z7AverageiPfPKfiiiiiiiiii_param_7];
	ld.param.u32 	%r33, [_Z7AverageiPfPKfiiiiiiiiii_param_8];
	ld.param.u32 	%r34, [_Z7AverageiPfPKfiiiiiiiiii_param_9];
	ld.param.u32 	%r35, [_Z7AverageiPfPKfiiiiiiiiii_param_10];
	ld.param.u32 	%r36, [_Z7AverageiPfPKfiiiiiiiiii_param_11];
	ld.param.u32 	%r37, [_Z7AverageiPfPKfiiiiiiiiii_param_12];
	cvta.to.global.u64 	%rd1, %rd6;
	mov.u32 	%r39, %ctaid.x;
	mov.u32 	%r40, %ntid.x;
	mov.u32 	%r41, %tid.x;
	mad.lo.s32 	%r1, %r39, %r40, %r41;
	setp.ge.s32 	%p2, %r1, %r38;
	mov.f32 	%f103, 0f00000000;
	@%p2 bra 	$L__BB1_47;
	div.s32 	%r42, %r1, %r34;
	div.s32 	%r2, %r42, %r35;
	mul.lo.s32 	%r43, %r35, %r34;
	rem.s32 	%r44, %r1, %r43;
	div.s32 	%r3, %r44, %r35;
	mul.lo.s32 	%r45, %r3, %r35;
	sub.s32 	%r4, %r44, %r45;
	setp.lt.s32 	%p3, %r30, 1;
	@%p3 bra 	$L__BB1_46;
	setp.lt.s32 	%p4, %r31, 1;
	mul.lo.s32 	%r5, %r4, %r33;
	add.s32 	%r6, %r37, %r29;
	@%p4 bra 	$L__BB1_46;
	and.b32  	%r7, %r31, 7;
	and.b32  	%r8, %r31, 3;
	and.b32  	%r9, %r31, 2147483640;
	and.b32  	%r10, %r31, 1;
	mul.lo.s32 	%r11, %r2, %r28;
	add.s32 	%r12, %r36, %r28;
	mul.lo.s32 	%r13, %r3, %r32;
	mov.f32 	%f103, 0f00000000;
	mov.b32 	%r75, 0;
$L__BB1_4:
	setp.lt.u32 	%p5, %r31, 8;
	add.s32 	%r48, %r75, %r13;
	setp.ge.s32 	%p6, %r48, %r36;
	setp.lt.s32 	%p7, %r48, %r12;
	and.pred  	%p1, %p6, %p7;
	sub.s32 	%r49, %r48, %r36;
	add.s32 	%r50, %r49, %r11;
	mul.lo.s32 	%r51, %r50, %r29;
	sub.s32 	%r15, %r51, %r37;
	mov.b32 	%r78, 0;
	@%p5 bra 	$L__BB1_23;
	mov.b32 	%r76, 0;
	not.pred 	%p9, %p1;
$L__BB1_6:
	.pragma "nounroll";
	add.s32 	%r17, %r76, %r5;
	setp.lt.s32 	%p8, %r17, %r37;
	or.pred  	%p10, %p9, %p8;
	setp.ge.s32 	%p11, %r17, %r6;
	add.s32 	%r53, %r15, %r17;
	mul.wide.s32 	%rd7, %r53, 4;
	add.s64 	%rd2, %rd1, %rd7;
	mov.f32 	%f82, 0f00000000;
	or.pred  	%p12, %p10, %p11;
	@%p12 bra 	$L__BB1_8;
	ld.global.f32 	%f82, [%rd2];
$L__BB1_8:
	add.f32 	%f5, %f103, %f82;
	add.s32 	%r54, %r17, 1;
	setp.lt.s32 	%p13, %r54, %r37;
	or.pred  	%p15, %p9, %p13;
	setp.ge.s32 	%p16, %r54, %r6;
	mov.f32 	%f83, 0f00000000;
	or.pred  	%p17, %p15, %p16;
	@%p17 bra 	$L__BB1_10;
	ld.global.f32 	%f83, [%rd2+4];
$L__BB1_10:
	add.f32 	%f8, %f5, %f83;
	add.s32 	%r55, %r17, 2;
	setp.lt.s32 	%p18, %r55, %r37;
	or.pred  	%p20, %p9, %p18;
	setp.ge.s32 	%p21, %r55, %r6;
	mov.f32 	%f84, 0f00000000;
	or.pred  	%p22, %p20, %p21;
	@%p22 bra 	$L__BB1_12;
	ld.global.f32 	%f84, [%rd2+8];
$L__BB1_12:
	add.f32 	%f11, %f8, %f84;
	add.s32 	%r56, %r17, 3;
	setp.lt.s32 	%p23, %r56, %r37;
	or.pred  	%p25, %p9, %p23;
	setp.ge.s32 	%p26, %r56, %r6;
	mov.f32 	%f85, 0f00000000;
	or.pred  	%p27, %p25, %p26;
	@%p27 bra 	$L__BB1_14;
	ld.global.f32 	%f85, [%rd2+12];
$L__BB1_14:
	add.f32 	%f14, %f11, %f85;
	add.s32 	%r57, %r17, 4;
	setp.lt.s32 	%p28, %r57, %r37;
	or.pred  	%p30, %p9, %p28;
	setp.ge.s32 	%p31, %r57, %r6;
	mov.f32 	%f86, 0f00000000;
	or.pred  	%p32, %p30, %p31;
	@%p32 bra 	$L__BB1_16;
	ld.global.f32 	%f86, [%rd2+16];
$L__BB1_16:
	add.f32 	%f17, %f14, %f86;
	add.s32 	%r58, %r17, 5;
	setp.lt.s32 	%p33, %r58, %r37;
	or.pred  	%p35, %p9, %p33;
	setp.ge.s32 	%p36, %r58, %r6;
	mov.f32 	%f87, 0f00000000;
	or.pred  	%p37, %p35, %p36;
	@%p37 bra 	$L__BB1_18;
	ld.global.f32 	%f87, [%rd2+20];
$L__BB1_18:
	add.f32 	%f20, %f17, %f87;
	add.s32 	%r59, %r17, 6;
	setp.lt.s32 	%p38, %r59, %r37;
	or.pred  	%p40, %p9, %p38;
	setp.ge.s32 	%p41, %r59, %r6;
	mov.f32 	%f88, 0f00000000;
	or.pred  	%p42, %p40, %p41;
	@%p42 bra 	$L__BB1_20;
	ld.global.f32 	%f88, [%rd2+24];
$L__BB1_20:
	add.f32 	%f23, %f20, %f88;
	add.s32 	%r60, %r17, 7;
	setp.lt.s32 	%p43, %r60, %r37;
	or.pred  	%p45, %p9, %p43;
	setp.ge.s32 	%p46, %r60, %r6;
	mov.f32 	%f89, 0f00000000;
	or.pred  	%p47, %p45, %p46;
	@%p47 bra 	$L__BB1_22;
	ld.global.f32 	%f89, [%rd2+28];
$L__BB1_22:
	add.f32 	%f103, %f23, %f89;
	add.s32 	%r76, %r76, 8;
	setp.ne.s32 	%p48, %r76, %r9;
	mov.u32 	%r78, %r9;
	@%p48 bra 	$L__BB1_6;
$L__BB1_23:
	setp.eq.s32 	%p49, %r7, 0;
	@%p49 bra 	$L__BB1_45;
	add.s32 	%r61, %r7, -1;
	setp.lt.u32 	%p50, %r61, 3;
	@%p50 bra 	$L__BB1_34;
	add.s32 	%r20, %r78, %r5;
	setp.lt.s32 	%p51, %r20, %r37;
	not.pred 	%p52, %p1;
	or.pred  	%p53, %p52, %p51;
	setp.ge.s32 	%p54, %r20, %r6;
	add.s32 	%r63, %r15, %r20;
	mul.wide.s32 	%rd8, %r63, 4;
	add.s64 	%rd3, %rd1, %rd8;
	mov.f32 	%f92, 0f00000000;
	or.pred  	%p55, %p53, %p54;
	@%p55 bra 	$L__BB1_27;
	ld.global.f32 	%f92, [%rd3];
$L__BB1_27:
	add.f32 	%f31, %f103, %f92;
	add.s32 	%r64, %r20, 1;
	setp.lt.s32 	%p56, %r64, %r37;
	or.pred  	%p58, %p52, %p56;
	setp.ge.s32 	%p59, %r64, %r6;
	mov.f32 	%f93, 0f00000000;
	or.pred  	%p60, %p58, %p59;
	@%p60 bra 	$L__BB1_29;
	ld.global.f32 	%f93, [%rd3+4];
$L__BB1_29:
	add.f32 	%f34, %f31, %f93;
	add.s32 	%r65, %r20, 2;
	setp.lt.s32 	%p61, %r65, %r37;
	or.pred  	%p63, %p52, %p61;
	setp.ge.s32 	%p64, %r65, %r6;
	mov.f32 	%f94, 0f00000000;
	or.pred  	%p65, %p63, %p64;
	@%p65 bra 	$L__BB1_31;
	ld.global.f32 	%f94, [%rd3+8];
$L__BB1_31:
	add.f32 	%f37, %f34, %f94;
	add.s32 	%r66, %r20, 3;
	setp.lt.s32 	%p66, %r66, %r37;
	or.pred  	%p68, %p52, %p66;
	setp.ge.s32 	%p69, %r66, %r6;
	mov.f32 	%f95, 0f00000000;
	or.pred  	%p70, %p68, %p69;
	@%p70 bra 	$L__BB1_33;
	ld.global.f32 	%f95, [%rd3+12];
$L__BB1_33:
	add.f32 	%f103, %f37, %f95;
	add.s32 	%r78, %r78, 4;
$L__BB1_34:
	setp.eq.s32 	%p71, %r8, 0;
	@%p71 bra 	$L__BB1_45;
	setp.eq.s32 	%p72, %r8, 1;
	@%p72 bra 	$L__BB1_41;
	add.s32 	%r23, %r78, %r5;
	setp.lt.s32 	%p73, %r23, %r37;
	not.pred 	%p74, %p1;
	or.pred  	%p75, %p74, %p73;
	setp.ge.s32 	%p76, %r23, %r6;
	add.s32 	%r68, %r15, %r23;
	mul.wide.s32 	%rd9, %r68, 4;
	add.s64 	%rd4, %rd1, %rd9;
	mov.f32 	%f98, 0f00000000;
	or.pred  	%p77, %p75, %p76;
	@%p77 bra 	$L__BB1_38;
	ld.global.f32 	%f98, [%rd4];
$L__BB1_38:
	add.f32 	%f45, %f103, %f98;
	add.s32 	%r69, %r23, 1;
	setp.lt.s32 	%p78, %r69, %r37;
	or.pred  	%p80, %p74, %p78;
	setp.ge.s32 	%p81, %r69, %r6;
	mov.f32 	%f99, 0f00000000;
	or.pred  	%p82, %p80, %p81;
	@%p82 bra 	$L__BB1_40;
	ld.global.f32 	%f99, [%rd4+4];
$L__BB1_40:
	add.f32 	%f103, %f45, %f99;
	add.s32 	%r78, %r78, 2;
$L__BB1_41:
	setp.eq.s32 	%p83, %r10, 0;
	@%p83 bra 	$L__BB1_45;
	add.s32 	%r26, %r78, %r5;
	setp.lt.s32 	%p84, %r26, %r37;
	not.pred 	%p85, %p1;
	or.pred  	%p86, %p85, %p84;
	setp.ge.s32 	%p87, %r26, %r6;
	mov.f32 	%f102, 0f00000000;
	or.pred  	%p88, %p86, %p87;
	@%p88 bra 	$L__BB1_44;
	add.s32 	%r71, %r15, %r26;
	mul.wide.s32 	%rd10, %r71, 4;
	add.s64 	%rd11, %rd1, %rd10;
	ld.global.f32 	%f102, [%rd11];
$L__BB1_44:
	add.f32 	%f103, %f103, %f102;
$L__BB1_45:
	add.s32 	%r75, %r75, 1;
	setp.ne.s32 	%p89, %r75, %r30;
	@%p89 bra 	$L__BB1_4;
$L__BB1_46:
	ld.param.u64 	%rd15, [_Z7AverageiPfPKfiiiiiiiiii_param_1];
	mul.lo.s32 	%r72, %r31, %r30;
	cvt.rn.f32.s32 	%f77, %r72;
	div.rn.f32 	%f78, %f103, %f77;
	mad.lo.s32 	%r73, %r2, %r34, %r3;
	mad.lo.s32 	%r74, %r73, %r35, %r4;
	cvta.to.global.u64 	%rd12, %rd15;
	mul.wide.s32 	%rd13, %r74, 4;
	add.s64 	%rd14, %rd12, %rd13;
	st.global.f32 	[%rd14], %f78;
$L__BB1_47:
	ret;

}


// ===== COMPILED SASS (sm_100) =====

	.target	sm_100

	.elftype	@"ET_EXEC"


//--------------------- .note.nv.tkinfo           --------------------------
	.section	.note.nv.tkinfo,"",@"SHT_NOTE"
	.sectionflags	@"SHF_NOTE_NV_TKINFO"
	.tkinfo
        /*0018*/ 	.word	0x00000002
        /*0030*/ 	.string	""
        /*0030*/ 	.string	"ptxas"
        /*0030*/ 	.string	"Cuda compilation tools, release 13.0, V13.0.88"
        /*0030*/ 	.string	"Build cuda_13.0.r13.0/compiler.36424714_0"
        /*0030*/ 	.string	"-arch sm_100 -m 64 "



//--------------------- .note.nv.cuinfo           --------------------------
	.section	.note.nv.cuinfo,"",@"SHT_NOTE"
	.sectionflags	@"SHF_NOTE_NV_CUINFO"
        /*0018*/ 	.short	0x0002
        /*001a*/ 	.short	0x0064
        /*001c*/ 	.short	0x0082
	.zero		2


//--------------------- .nv.info                  --------------------------
	.section	.nv.info,"",@"SHT_CUDA_INFO"
	.align	4


	//----- nvinfo : EIATTR_REGCOUNT
	.align		4
        /*0000*/ 	.byte	0x04, 0x2f
        /*0002*/ 	.short	(.L_1 - .L_0)
	.align		4
.L_0:
        /*0004*/ 	.word	index@(_Z3MaxiPfPKfiiiiiiiiii)
        /*0008*/ 	.word	0x00000016


	//----- nvinfo : EIATTR_FRAME_SIZE
	.align		4
.L_1:
        /*000c*/ 	.byte	0x04, 0x11
        /*000e*/ 	.short	(.L_3 - .L_2)
	.align		4
.L_2:
        /*0010*/ 	.word	index@(_Z3MaxiPfPKfiiiiiiiiii)
        /*0014*/ 	.word	0x00000000


	//----- nvinfo : EIATTR_REGCOUNT
	.align		4
.L_3:
        /*0018*/ 	.byte	0x04, 0x2f
        /*001a*/ 	.short	(.L_5 - .L_4)
	.align		4
.L_4:
        /*001c*/ 	.word	index@(_Z7AverageiPfPKfiiiiiiiiii)
        /*0020*/ 	.word	0x00000018


	//----- nvinfo : EIATTR_FRAME_SIZE
	.align		4
.L_5:
        /*0024*/ 	.byte	0x04, 0x11
        /*0026*/ 	.short	(.L_7 - .L_6)
	.align		4
.L_6:
        /*0028*/ 	.word	index@($__internal_0_$__cuda_sm3x_div_rn_noftz_f32_slowpath)
        /*002c*/ 	.word	0x00000000


	//----- nvinfo : EIATTR_FRAME_SIZE
	.align		4
.L_7:
        /*0030*/ 	.byte	0x04, 0x11
        /*0032*/ 	.short	(.L_9 - .L_8)
	.align		4
.L_8:
        /*0034*/ 	.word	index@(_Z7AverageiPfPKfiiiiiiiiii)
        /*0038*/ 	.word	0x00000000


	//----- nvinfo : EIATTR_MIN_STACK_SIZE
	.align		4
.L_9:
        /*003c*/ 	.byte	0x04, 0x12
        /*003e*/ 	.short	(.L_11 - .L_10)
	.align		4
.L_10:
        /*0040*/ 	.word	index@(_Z7AverageiPfPKfiiiiiiiiii)
        /*0044*/ 	.word	0x00000000


	//----- nvinfo : EIATTR_MIN_STACK_SIZE
	.align		4
.L_11:
        /*0048*/ 	.byte	0x04, 0x12
        /*004a*/ 	.short	(.L_13 - .L_12)
	.align		4
.L_12:
        /*004c*/ 	.word	index@(_Z3MaxiPfPKfiiiiiiiiii)
        /*0050*/ 	.word	0x00000000
.L_13:


//--------------------- .nv.compat                --------------------------
	.section	.nv.compat,"",@"SHT_CUDA_COMPAT_INFO"
	.align	4
        /*0000*/ 	.byte	0x02, 0x09, 0x00, 0x00, 0x02, 0x02, 0x01, 0x00, 0x02, 0x05, 0x05, 0x00, 0x03, 0x07, 0x01, 0x01
        /*0010*/ 	.byte	0x02, 0x03, 0x00, 0x00, 0x02, 0x06, 0x01, 0x00, 0x04, 0x0b, 0x08, 0x00, 0x01, 0x00, 0x00, 0x00
        /*0020*/ 	.byte	0x00, 0x00, 0x00, 0x00


//--------------------- .nv.info._Z7AverageiPfPKfiiiiiiiiii --------------------------
	.section	.nv.info._Z7AverageiPfPKfiiiiiiiiii,"",@"SHT_CUDA_INFO"
	.sectionflags	@""
	.align	4


	//----- nvinfo : EIATTR_CUDA_API_VERSION
	.align		4
        /*0000*/ 	.byte	0x04, 0x37
        /*0002*/ 	.short	(.L_15 - .L_14)
.L_14:
        /*0004*/ 	.word	0x00000082


	//----- nvinfo : EIATTR_KPARAM_INFO
	.align		4
.L_15:
        /*0008*/ 	.byte	0x04, 0x17
        /*000a*/ 	.short	(.L_17 - .L_16)
.L_16:
        /*000c*/ 	.word	0x00000000
        /*0010*/ 	.short	0x000c
        /*0012*/ 	.short	0x003c
        /*0014*/ 	.byte	0x00, 0xf0, 0x11, 0x00


	//----- nvinfo : EIATTR_KPARAM_INFO
	.align		4
.L_17:
        /*0018*/ 	.byte	0x04, 0x17
        /*001a*/ 	.short	(.L_19 - .L_18)
.L_18:
        /*001c*/ 	.word	0x00000000
        /*0020*/ 	.short	0x000b
        /*0022*/ 	.short	0x0038
        /*0024*/ 	.byte	0x00, 0xf0, 0x11, 0x00


	//----- nvinfo : EIATTR_KPARAM_INFO
	.align		4
.L_19:
        /*0028*/ 	.byte	0x04, 0x17
        /*002a*/ 	.short	(.L_21 - .L_20)
.L_20:
        /*002c*/ 	.word	0x00000000
        /*0030*/ 	.short	0x000a
        /*0032*/ 	.short	0x0034
        /*0034*/ 	.byte	0x00, 0xf0, 0x11, 0x00


	//----- nvinfo : EIATTR_KPARAM_INFO
	.align		4
.L_21:
        /*0038*/ 	.byte	0x04, 0x17
        /*003a*/ 	.short	(.L_23 - .L_22)
.L_22:
        /*003c*/ 	.word	0x00000000
        /*0040*/ 	.short	0x0009
        /*0042*/ 	.short	0x0030
        /*0044*/ 	.byte	0x00, 0xf0, 0x11, 0x00


	//----- nvinfo : EIATTR_KPARAM_INFO
	.align		4
.L_23:
        /*0048*/ 	.byte	0x04, 0x17
        /*004a*/ 	.short	(.L_25 - .L_24)
.L_24:
        /*004c*/ 	.word	0x00000000
        /*0050*/ 	.short	0x0008
        /*0052*/ 	.short	0x002c
        /*0054*/ 	.byte	0x00, 0xf0, 0x11, 0x00


	//----- nvinfo : EIATTR_KPARAM_INFO
	.align		4
.L_25:
        /*0058*/ 	.byte	0x04, 0x17
        /*005a*/ 	.short	(.L_27 - .L_26)
.L_26:
        /*005c*/ 	.word	0x00000000
        /*0060*/ 	.short	0x0007
        /*0062*/ 	.short	0x0028
        /*0064*/ 	.byte	0x00, 0xf0, 0x11, 0x00


	//----- nvinfo : EIATTR_KPARAM_INFO
	.align		4
.L_27:
        /*0068*/ 	.byte	0x04, 0x17
        /*006a*/ 	.short	(.L_29 - .L_28)
.L_28:
        /*006c*/ 	.word	0x00000000
        /*0070*/ 	.short	0x0006
        /*0072*/ 	.short	0x0024
        /*0074*/ 	.byte	0x00, 0xf0, 0x11, 0x00


	//----- nvinfo : EIATTR_KPARAM_INFO
	.align		4
.L_29:
        /*0078*/ 	.byte	0x04, 0x17
        /*007a*/ 	.short	(.L_31 - .L_30)
.L_30:
        /*007c*/ 	.word	0x00000000
        /*0080*/ 	.short	0x0005
        /*0082*/ 	.short	0x0020
        /*0084*/ 	.byte	0x00, 0xf0, 0x11, 0x00


	//----- nvinfo : EIATTR_KPARAM_INFO
	.align		4
.L_31:
        /*0088*/ 	.byte	0x04, 0x17
        /*008a*/ 	.short	(.L_33 - .L_32)
.L_32:
        /*008c*/ 	.word	0x00000000
        /*0090*/ 	.short	0x0004
        /*0092*/ 	.short	0x001c
        /*0094*/ 	.byte	0x00, 0xf0, 0x11, 0x00


	//----- nvinfo : EIATTR_KPARAM_INFO
	.align		4
.L_33:
        /*0098*/ 	.byte	0x04, 0x17
        /*009a*/ 	.short	(.L_35 - .L_34)
.L_34:
        /*009c*/ 	.word	0x00000000
        /*00a0*/ 	.short	0x0003
        /*00a2*/ 	.short	0x0018
        /*00a4*/ 	.byte	0x00, 0xf0, 0x11, 0x00


	//----- nvinfo : EIATTR_KPARAM_INFO
	.align		4
.L_35:
        /*00a8*/ 	.byte	0x04, 0x17
        /*00aa*/ 	.short	(.L_37 - .L_36)
.L_36:
        /*00ac*/ 	.word	0x00000000
        /*00b0*/ 	.short	0x0002
        /*00b2*/ 	.short	0x0010
        /*00b4*/ 	.byte	0x00, 0xf5, 0x21, 0x00


	//----- nvinfo : EIATTR_KPARAM_INFO
	.align		4
.L_37:
        /*00b8*/ 	.byte	0x04, 0x17
        /*00ba*/ 	.short	(.L_39 - .L_38)
.L_38:
        /*00bc*/ 	.word	0x00000000
        /*00c0*/ 	.short	0x0001
        /*00c2*/ 	.short	0x0008
        /*00c4*/ 	.byte	0x00, 0xf5, 0x21, 0x00


	//----- nvinfo : EIATTR_KPARAM_INFO
	.align		4
.L_39:
        /*00c8*/ 	.byte	0x04, 0x17
        /*00ca*/ 	.short	(.L_41 - .L_40)
.L_40:
        /*00cc*/ 	.word	0x00000000
        /*00d0*/ 	.short	0x0000
        /*00d2*/ 	.short	0x0000
        /*00d4*/ 	.byte	0x00, 0xf0, 0x11, 0x00


	//----- nvinfo : EIATTR_SPARSE_MMA_MASK
	.align		4
.L_41:
        /*00d8*/ 	.byte	0x03, 0x50
        /*00da*/ 	.short	0x0000


	//----- nvinfo : EIATTR_MAXREG_COUNT
	.align		4
        /*00dc*/ 	.byte	0x03, 0x1b
        /*00de*/ 	.short	0x00ff


	//----- nvinfo : EIATTR_MERCURY_ISA_VERSION
	.align		4
        /*00e0*/ 	.byte	0x03, 0x5f
        /*00e2*/ 	.short	0x0101


	//----- nvinfo : EIATTR_VRC_CTA_INIT_COUNT
	.align		4
        /*00e4*/ 	.byte	0x02, 0x4a
	.zero		1
	.zero		1


	//----- nvinfo : EIATTR_EXIT_INSTR_OFFSETS
	.align		4
        /*00e8*/ 	.byte	0x04, 0x1c
        /*00ea*/ 	.short	(.L_43 - .L_42)


	//   ....[0]....
.L_42:
        /*00ec*/ 	.word	0x00000070


	//   ....[1]....
        /*00f0*/ 	.word	0x00001110


	//----- nvinfo : EIATTR_CRS_STACK_SIZE
	.align		4
.L_43:
        /*00f4*/ 	.byte	0x04, 0x1e
        /*00f6*/ 	.short	(.L_45 - .L_44)
.L_44:
        /*00f8*/ 	.word	0x00000000


	//----- nvinfo : EIATTR_CBANK_PARAM_SIZE
	.align		4
.L_45:
        /*00fc*/ 	.byte	0x03, 0x19
        /*00fe*/ 	.short	0x0040


	//----- nvinfo : EIATTR_PARAM_CBANK
	.align		4
        /*0100*/ 	.byte	0x04, 0x0a
        /*0102*/ 	.short	(.L_47 - .L_46)
	.align		4
.L_46:
        /*0104*/ 	.word	index@(.nv.constant0._Z7AverageiPfPKfiiiiiiiiii)
        /*0108*/ 	.short	0x0380
        /*010a*/ 	.short	0x0040


	//----- nvinfo : EIATTR_SW_WAR
	.align		4
.L_47:
        /*010c*/ 	.byte	0x04, 0x36
        /*010e*/ 	.short	(.L_49 - .L_48)
.L_48:
        /*0110*/ 	.word	0x00000008
.L_49:


//--------------------- .nv.info._Z3MaxiPfPKfiiiiiiiiii --------------------------
	.section	.nv.info._Z3MaxiPfPKfiiiiiiiiii,"",@"SHT_CUDA_INFO"
	.sectionflags	@""
	.align	4


	//----- nvinfo : EIATTR_CUDA_API_VERSION
	.align		4
        /*0000*/ 	.byte	0x04, 0x37
        /*0002*/ 	.short	(.L_51 - .L_50)
.L_50:
        /*0004*/ 	.word	0x00000082


	//----- nvinfo : EIATTR_KPARAM_INFO
	.align		4
.L_51:
        /*0008*/ 	.byte	0x04, 0x17
        /*000a*/ 	.short	(.L_53 - .L_52)
.L_52:
        /*000c*/ 	.word	0x00000000
        /*0010*/ 	.short	0x000c
        /*0012*/ 	.short	0x003c
        /*0014*/ 	.byte	0x00, 0xf0, 0x11, 0x00


	//----- nvinfo : EIATTR_KPARAM_INFO
	.align		4
.L_53:
        /*0018*/ 	.byte	0x04, 0x17
        /*001a*/ 	.short	(.L_55 - .L_54)
.L_54:
        /*001c*/ 	.word	0x00000000
        /*0020*/ 	.short	0x000b
        /*0022*/ 	.short	0x0038
        /*0024*/ 	.byte	0x00, 0xf0, 0x11, 0x00


	//----- nvinfo : EIATTR_KPARAM_INFO
	.align		4
.L_55:
        /*0028*/ 	.byte	0x04, 0x17
        /*002a*/ 	.short	(.L_57 - .L_56)
.L_56:
        /*002c*/ 	.word	0x00000000
        /*0030*/ 	.short	0x000a
        /*0032*/ 	.short	0x0034
        /*0034*/ 	.byte	0x00, 0xf0, 0x11, 0x00


	//----- nvinfo : EIATTR_KPARAM_INFO
	.align		4
.L_57:
        /*0038*/ 	.byte	0x04, 0x17
        /*003a*/ 	.short	(.L_59 - .L_58)
.L_58:
        /*003c*/ 	.word	0x00000000
        /*0040*/ 	.short	0x0009
        /*0042*/ 	.short	0x0030
        /*0044*/ 	.byte	0x00, 0xf0, 0x11, 0x00


	//----- nvinfo : EIATTR_KPARAM_INFO
	.align		4
.L_59:
        /*0048*/ 	.byte	0x04, 0x17
        /*004a*/ 	.short	(.L_61 - .L_60)
.L_60:
        /*004c*/ 	.word	0x00000000
        /*0050*/ 	.short	0x0008
        /*0052*/ 	.short	0x002c
        /*0054*/ 	.byte	0x00, 0xf0, 0x11, 0x00


	//----- nvinfo : EIATTR_KPARAM_INFO
	.align		4
.L_61:
        /*0058*/ 	.byte	0x04, 0x17
        /*005a*/ 	.short	(.L_63 - .L_62)
.L_62:
        /*005c*/ 	.word	0x00000000
        /*0060*/ 	.short	0x0007
        /*0062*/ 	.short	0x0028
        /*0064*/ 	.byte	0x00, 0xf0, 0x11, 0x00


	//----- nvinfo : EIATTR_KPARAM_INFO
	.align		4
.L_63:
        /*0068*/ 	.byte	0x04, 0x17
        /*006a*/ 	.short	(.L_65 - .L_64)
.L_64:
        /*006c*/ 	.word	0x00000000
        /*0070*/ 	.short	0x0006
        /*0072*/ 	.short	0x0024
        /*0074*/ 	.byte	0x00, 0xf0, 0x11, 0x00


	//----- nvinfo : EIATTR_KPARAM_INFO
	.align		4
.L_65:
        /*0078*/ 	.byte	0x04, 0x17
        /*007a*/ 	.short	(.L_67 - .L_66)
.L_66:
        /*007c*/ 	.word	0x00000000
        /*0080*/ 	.short	0x0005
        /*0082*/ 	.short	0x0020
        /*0084*/ 	.byte	0x00, 0xf0, 0x11, 0x00


	//----- nvinfo : EIATTR_KPARAM_INFO
	.align		4
.L_67:
        /*0088*/ 	.byte	0x04, 0x17
        /*008a*/ 	.short	(.L_69 - .L_68)
.L_68:
        /*008c*/ 	.word	0x00000000
        /*0090*/ 	.short	0x0004
        /*0092*/ 	.short	0x001c
        /*0094*/ 	.byte	0x00, 0xf0, 0x11, 0x00


	//----- nvinfo : EIATTR_KPARAM_INFO
	.align		4
.L_69:
        /*0098*/ 	.byte	0x04, 0x17
        /*009a*/ 	.short	(.L_71 - .L_70)
.L_70:
        /*009c*/ 	.word	0x00000000
        /*00a0*/ 	.short	0x0003
        /*00a2*/ 	.short	0x0018
        /*00a4*/ 	.byte	0x00, 0xf0, 0x11, 0x00


	//----- nvinfo : EIATTR_KPARAM_INFO
	.align		4
.L_71:
        /*00a8*/ 	.byte	0x04, 0x17
        /*00aa*/ 	.short	(.L_73 - .L_72)
.L_72:
        /*00ac*/ 	.word	0x00000000
        /*00b0*/ 	.short	0x0002
        /*00b2*/ 	.short	0x0010
        /*00b4*/ 	.byte	0x00, 0xf5, 0x21, 0x00


	//----- nvinfo : EIATTR_KPARAM_INFO
	.align		4
.L_73:
        /*00b8*/ 	.byte	0x04, 0x17
        /*00ba*/ 	.short	(.L_75 - .L_74)
.L_74:
        /*00bc*/ 	.word	0x00000000
        /*00c0*/ 	.short	0x0001
        /*00c2*/ 	.short	0x0008
        /*00c4*/ 	.byte	0x00, 0xf5, 0x21, 0x00


	//----- nvinfo : EIATTR_KPARAM_INFO
	.align		4
.L_75:
        /*00c8*/ 	.byte	0x04, 0x17
        /*00ca*/ 	.short	(.L_77 - .L_76)
.L_76:
        /*00cc*/ 	.word	0x00000000
        /*00d0*/ 	.short	0x0000
        /*00d2*/ 	.short	0x0000
        /*00d4*/ 	.byte	0x00, 0xf0, 0x11, 0x00


	//----- nvinfo : EIATTR_SPARSE_MMA_MASK
	.align		4
.L_77:
        /*00d8*/ 	.byte	0x03, 0x50
        /*00da*/ 	.short	0x0000


	//----- nvinfo : EIATTR_MAXREG_COUNT
	.align		4
        /*00dc*/ 	.byte	0x03, 0x1b
        /*00de*/ 	.short	0x00ff


	//----- nvinfo : EIATTR_MERCURY_ISA_VERSION
	.align		4
        /*00e0*/ 	.byte	0x03, 0x5f
        /*00e2*/ 	.short	0x0101


	//----- nvinfo : EIATTR_VRC_CTA_INIT_COUNT
	.align		4
        /*00e4*/ 	.byte	0x02, 0x4a
	.zero		1
	.zero		1


	//----- nvinfo : EIATTR_EXIT_INSTR_OFFSETS
	.align		4
        /*00e8*/ 	.byte	0x04, 0x1c
        /*00ea*/ 	.short	(.L_79 - .L_78)


	//   ....[0]....
.L_78:
        /*00ec*/ 	.word	0x00000070


	//   ....[1]....
        /*00f0*/ 	.word	0x00001020


	//----- nvinfo : EIATTR_CRS_STACK_SIZE
	.align		4
.L_79:
        /*00f4*/ 	.byte	0x04, 0x1e
        /*00f6*/ 	.short	(.L_81 - .L_80)
.L_80:
        /*00f8*/ 	.word	0x00000000


	//----- nvinfo : EIATTR_CBANK_PARAM_SIZE
	.align		4
.L_81:
        /*00fc*/ 	.byte	0x03, 0x19
        /*00fe*/ 	.short	0x0040


	//----- nvinfo : EIATTR_PARAM_CBANK
	.align		4
        /*0100*/ 	.byte	0x04, 0x0a
        /*0102*/ 	.short	(.L_83 - .L_82)
	.align		4
.L_82:
        /*0104*/ 	.word	index@(.nv.constant0._Z3MaxiPfPKfiiiiiiiiii)
        /*0108*/ 	.short	0x0380
        /*010a*/ 	.short	0x0040


	//----- nvinfo : EIATTR_SW_WAR
	.align		4
.L_83:
        /*010c*/ 	.byte	0x04, 0x36
        /*010e*/ 	.short	(.L_85 - .L_84)
.L_84:
        /*0110*/ 	.word	0x00000008
.L_85:


//--------------------- .nv.callgraph             --------------------------
	.section	.nv.callgraph,"",@"SHT_CUDA_CALLGRAPH"
	.align	4
	.sectionentsize	8
	.align		4
        /*0000*/ 	.word	0x00000000
	.align		4
        /*0004*/ 	.word	0xffffffff
	.align		4
        /*0008*/ 	.word	0x00000000
	.align		4
        /*000c*/ 	.word	0xfffffffe
	.align		4
        /*0010*/ 	.word	0x00000000
	.align		4
        /*0014*/ 	.word	0xfffffffd
	.align		4
        /*0018*/ 	.word	0x00000000
	.align		4
        /*001c*/ 	.word	0xfffffffc


//--------------------- .text._Z7AverageiPfPKfiiiiiiiiii --------------------------
	.section	.text._Z7AverageiPfPKfiiiiiiiiii,"ax",@progbits
	.align	128
        .global         _Z7AverageiPfPKfiiiiiiiiii
        .type           _Z7AverageiPfPKfiiiiiiiiii,@function
        .size           _Z7AverageiPfPKfiiiiiiiiii,(.L_x_33 - _Z7AverageiPfPKfiiiiiiiiii)
        .other          _Z7AverageiPfPKfiiiiiiiiii,@"STO_CUDA_ENTRY STV_DEFAULT"
_Z7AverageiPfPKfiiiiiiiiii:
.text._Z7AverageiPfPKfiiiiiiiiii:
[----:B------:R-:W-:Y:S01]  /*0000*/  LDC R1, c[0x0][0x37c] ;  /* 0x0000df00ff017b82 */ /* 0x000fe20000000800 */
[----:B------:R-:W0:Y:S07]  /*0010*/  S2R R3, SR_TID.X ;  /* 0x0000000000037919 */ /* 0x000e2e0000002100 */
[----:B------:R-:W0:Y:S01]  /*0020*/  S2UR UR4, SR_CTAID.X ;  /* 0x00000000000479c3 */ /* 0x000e220000002500 */
[----:B------:R-:W1:Y:S07]  /*0030*/  LDCU UR5, c[0x0][0x380] ;  /* 0x00007000ff0577ac */ /* 0x000e6e0008000800 */
[----:B------:R-:W0:Y:S02]  /*0040*/  LDC R6, c[0x0][0x360] ;  /* 0x0000d800ff067b82 */ /* 0x000e240000000800 */
[----:B0-----:R-:W-:-:S05]  /*0050*/  IMAD R6, R6, UR4, R3 ;  /* 0x0000000406067c24 */ /* 0x001fca000f8e0203 */
[----:B-1----:R-:W-:-:S13]  /*0060*/  ISETP.GE.AND P0, PT, R6, UR5, PT ;  /* 0x0000000506007c0c */ /* 0x002fda000bf06270 */
[----:B------:R-:W-:Y:S05]  /*0070*/  @P0 EXIT ;  /* 0x000000000000094d */ /* 0x000fea0003800000 */
[----:B------:R-:W0:Y:S01]  /*0080*/  LDC R3, c[0x0][0x3b0] ;  /* 0x0000ec00ff037b82 */ /* 0x000e220000000800 */
[----:B------:R-:W-:Y:S01]  /*0090*/  ISETP.GE.AND P4, PT, R6, RZ, PT ;  /* 0x000000ff0600720c */ /* 0x000fe20003f86270 */
[----:B------:R-:W1:Y:S01]  /*00a0*/  LDCU.64 UR6, c[0x0][0x3a0] ;  /* 0x00007400ff0677ac */ /* 0x000e620008000a00 */
[----:B------:R-:W2:Y:S05]  /*00b0*/  LDCU.64 UR12, c[0x0][0x358] ;  /* 0x00006b00ff0c77ac */ /* 0x000eaa0008000a00 */
[----:B------:R-:W3:Y:S01]  /*00c0*/  LDC R4, c[0x0][0x3b4] ;  /* 0x0000ed00ff047b82 */ /* 0x000ee20000000800 */
[----:B-1----:R-:W-:Y:S01]  /*00d0*/  UISETP.GE.AND UP0, UPT, UR7, 0x1, UPT ;  /* 0x000000010700788c */ /* 0x002fe2000bf06270 */
[----:B0-----:R-:W-:-:S03]  /*00e0*/  IABS R5, R3 ;  /* 0x0000000300057213 */ /* 0x001fc60000000000 */
[----:B------:R-:W-:Y:S01]  /*00f0*/  UISETP.LT.OR UP0, UPT, UR6, 0x1, !UP0 ;  /* 0x000000010600788c */ /* 0x000fe2000c701670 */
[----:B------:R-:W0:Y:S01]  /*0100*/  I2F.RP R0, R5 ;  /* 0x0000000500007306 */ /* 0x000e220000209400 */
[----:B---3--:R-:W-:-:S05]  /*0110*/  IMAD R12, R3, R4, RZ ;  /* 0x00000004030c7224 */ /* 0x008fca00078e02ff */
[----:B------:R-:W-:Y:S02]  /*0120*/  IABS R2, R12 ;  /* 0x0000000c00027213 */ /* 0x000fe40000000000 */
[----:B------:R-:W-:Y:S02]  /*0130*/  ISETP.NE.AND P2, PT, R12, RZ, PT ;  /* 0x000000ff0c00720c */ /* 0x000fe40003f45270 */
[----:B------:R-:W1:Y:S08]  /*0140*/  I2F.RP R7, R2 ;  /* 0x0000000200077306 */ /* 0x000e700000209400 */
[----:B0-----:R-:W0:Y:S08]  /*0150*/  MUFU.RCP R0, R0 ;  /* 0x0000000000007308 */ /* 0x001e300000001000 */
[----:B-1----:R-:W1:Y:S01]  /*0160*/  MUFU.RCP R7, R7 ;  /* 0x0000000700077308 */ /* 0x002e620000001000 */
[----:B0-----:R-:W-:Y:S01]  /*0170*/  VIADD R10, R0, 0xffffffe ;  /* 0x0ffffffe000a7836 */ /* 0x001fe20000000000 */
[----:B------:R-:W-:-:S06]  /*0180*/  IABS R0, R4 ;  /* 0x0000000400007213 */ /* 0x000fcc0000000000 */
[----:B------:R0:W3:Y:S01]  /*0190*/  F2I.FTZ.U32.TRUNC.NTZ R11, R10 ;  /* 0x0000000a000b7305 */ /* 0x0000e2000021f000 */
[----:B-1----:R-:W-:-:S07]  /*01a0*/  VIADD R8, R7, 0xffffffe ;  /* 0x0ffffffe07087836 */ /* 0x002fce0000000000 */
[----:B------:R1:W4:Y:S01]  /*01b0*/  F2I.FTZ.U32.TRUNC.NTZ R9, R8 ;  /* 0x0000000800097305 */ /* 0x000322000021f000 */
[----:B0-----:R-:W-:Y:S02]  /*01c0*/  IMAD.MOV.U32 R10, RZ, RZ, RZ ;  /* 0x000000ffff0a7224 */ /* 0x001fe400078e00ff */
[----:B---3--:R-:W-:Y:S02]  /*01d0*/  IMAD.MOV R14, RZ, RZ, -R11 ;  /* 0x000000ffff0e7224 */ /* 0x008fe400078e0a0b */
[----:B-1----:R-:W-:Y:S02]  /*01e0*/  IMAD.MOV.U32 R8, RZ, RZ, RZ ;  /* 0x000000ffff087224 */ /* 0x002fe400078e00ff */
[----:B------:R-:W-:Y:S01]  /*01f0*/  IMAD R13, R14, R5, RZ ;  /* 0x000000050e0d7224 */ /* 0x000fe200078e02ff */
[----:B------:R-:W-:Y:S01]  /*0200*/  IABS R14, R12 ;  /* 0x0000000c000e7213 */ /* 0x000fe20000000000 */
[----:B----4-:R-:W-:Y:S02]  /*0210*/  IMAD.MOV R15, RZ, RZ, -R9 ;  /* 0x000000ffff0f7224 */ /* 0x010fe400078e0a09 */
[----:B------:R-:W-:Y:S01]  /*0220*/  IMAD.HI.U32 R10, R11, R13, R10 ;  /* 0x0000000d0b0a7227 */ /* 0x000fe200078e000a */
[----:B------:R-:W-:Y:S01]  /*0230*/  IABS R13, R6 ;  /* 0x00000006000d7213 */ /* 0x000fe20000000000 */
[----:B------:R-:W0:Y:S01]  /*0240*/  I2F.RP R11, R0 ;  /* 0x00000000000b7306 */ /* 0x000e220000209400 */
[----:B------:R-:W-:Y:S01]  /*0250*/  LOP3.LUT R6, R6, R3, RZ, 0x3c, !PT ;  /* 0x0000000306067212 */ /* 0x000fe200078e3cff */
[----:B------:R-:W-:-:S04]  /*0260*/  IMAD R7, R15, R2, RZ ;  /* 0x000000020f077224 */ /* 0x000fc800078e02ff */
[----:B------:R-:W-:Y:S01]  /*0270*/  IMAD.HI.U32 R8, R9, R7, R8 ;  /* 0x0000000709087227 */ /* 0x000fe200078e0008 */
[----:B------:R-:W-:-:S03]  /*0280*/  IADD3 R9, PT, PT, RZ, -R14, RZ ;  /* 0x8000000eff097210 */ /* 0x000fc60007ffe0ff */
[----:B------:R-:W-:-:S04]  /*0290*/  IMAD.MOV.U32 R7, RZ, RZ, R13 ;  /* 0x000000ffff077224 */ /* 0x000fc800078e000d */
[----:B------:R-:W-:Y:S01]  /*02a0*/  IMAD.HI.U32 R8, R8, R7, RZ ;  /* 0x0000000708087227 */ /* 0x000fe200078e00ff */
[----:B0-----:R-:W0:Y:S03]  /*02b0*/  MUFU.RCP R11, R11 ;  /* 0x0000000b000b7308 */ /* 0x001e260000001000 */
[----:B------:R-:W-:Y:S02]  /*02c0*/  IMAD R9, R8, R9, R7 ;  /* 0x0000000908097224 */ /* 0x000fe400078e0207 */
[----:B------:R-:W-:-:S03]  /*02d0*/  IMAD.HI.U32 R10, R10, R7, RZ ;  /* 0x000000070a0a7227 */ /* 0x000fc600078e00ff */
[----:B------:R-:W-:Y:S01]  /*02e0*/  ISETP.GT.U32.AND P0, PT, R2, R9, PT ;  /* 0x000000090200720c */ /* 0x000fe20003f04070 */
[----:B------:R-:W-:-:S04]  /*02f0*/  IMAD.MOV R8, RZ, RZ, -R10 ;  /* 0x000000ffff087224 */ /* 0x000fc800078e0a0a */
[----:B------:R-:W-:Y:S02]  /*0300*/  IMAD R8, R5, R8, R7 ;  /* 0x0000000805087224 */ /* 0x000fe400078e0207 */
[----:B0-----:R-:W-:-:S03]  /*0310*/  VIADD R7, R11, 0xffffffe ;  /* 0x0ffffffe0b077836 */ /* 0x001fc60000000000 */
[----:B------:R-:W-:-:S03]  /*0320*/  ISETP.GT.U32.AND P1, PT, R5, R8, PT ;  /* 0x000000080500720c */ /* 0x000fc60003f24070 */
[----:B------:R-:W-:Y:S01]  /*0330*/  @!P0 IMAD.IADD R9, R9, 0x1, -R2 ;  /* 0x0000000109098824 */ /* 0x000fe200078e0a02 */
[----:B------:R-:W0:Y:S04]  /*0340*/  F2I.FTZ.U32.TRUNC.NTZ R7, R7 ;  /* 0x0000000700077305 */ /* 0x000e28000021f000 */
[----:B------:R-:W-:-:S05]  /*0350*/  ISETP.GT.U32.AND P3, PT, R2, R9, PT ;  /* 0x000000090200720c */ /* 0x000fca0003f64070 */
[----:B------:R-:W-:Y:S02]  /*0360*/  @!P1 IMAD.IADD R8, R8, 0x1, -R5 ;  /* 0x0000000108089824 */ /* 0x000fe400078e0a05 */
[----:B------:R-:W-:Y:S01]  /*0370*/  @!P1 VIADD R10, R10, 0x1 ;  /* 0x000000010a0a9836 */ /* 0x000fe20000000000 */
[----:B------:R-:W-:Y:S02]  /*0380*/  ISETP.NE.AND P1, PT, R3, RZ, PT ;  /* 0x000000ff0300720c */ /* 0x000fe40003f25270 */
[----:B------:R-:W-:Y:S02]  /*0390*/  ISETP.GE.U32.AND P0, PT, R8, R5, PT ;  /* 0x000000050800720c */ /* 0x000fe40003f06070 */
[----:B0-----:R-:W-:Y:S01]  /*03a0*/  IADD3 R5, PT, PT, RZ, -R7, RZ ;  /* 0x80000007ff057210 */ /* 0x001fe20007ffe0ff */
[----:B------:R-:W-:Y:S01]  /*03b0*/  @!P3 IMAD.IADD R9, R9, 0x1, -R2 ;  /* 0x000000010909b824 */ /* 0x000fe200078e0a02 */
[----:B------:R-:W-:Y:S01]  /*03c0*/  ISETP.GE.AND P3, PT, R6, RZ, PT ;  /* 0x000000ff0600720c */ /* 0x000fe20003f66270 */
[----:B------:R-:W-:-:S02]  /*03d0*/  IMAD.MOV.U32 R6, RZ, RZ, RZ ;  /* 0x000000ffff067224 */ /* 0x000fc400078e00ff */
[----:B------:R-:W-:Y:S01]  /*03e0*/  @!P4 IMAD.MOV R9, RZ, RZ, -R9 ;  /* 0x000000ffff09c224 */ /* 0x000fe200078e0a09 */
[----:B------:R-:W-:Y:S01]  /*03f0*/  @!P2 LOP3.LUT R9, RZ, R12, RZ, 0x33, !PT ;  /* 0x0000000cff09a212 */ /* 0x000fe200078e33ff */
[----:B------:R-:W-:-:S03]  /*0400*/  IMAD R5, R5, R0, RZ ;  /* 0x0000000005057224 */ /* 0x000fc600078e02ff */
[----:B------:R-:W-:Y:S01]  /*0410*/  IABS R2, R9 ;  /* 0x0000000900027213 */ /* 0x000fe20000000000 */
[----:B------:R-:W-:Y:S02]  /*0420*/  @P0 VIADD R10, R10, 0x1 ;  /* 0x000000010a0a0836 */ /* 0x000fe40000000000 */
[----:B------:R-:W-:-:S04]  /*0430*/  IMAD.HI.U32 R6, R7, R5, R6 ;  /* 0x0000000507067227 */ /* 0x000fc800078e0006 */
[----:B------:R-:W-:Y:S02]  /*0440*/  IMAD.MOV.U32 R5, RZ, RZ, R2 ;  /* 0x000000ffff057224 */ /* 0x000fe400078e0002 */
[----:B------:R-:W-:Y:S01]  /*0450*/  @!P3 IMAD.MOV R10, RZ, RZ, -R10 ;  /* 0x000000ffff0ab224 */ /* 0x000fe200078e0a0a */
[----:B------:R-:W-:Y:S01]  /*0460*/  @!P1 LOP3.LUT R10, RZ, R3, RZ, 0x33, !PT ;  /* 0x00000003ff0a9212 */ /* 0x000fe200078e33ff */
[----:B------:R-:W-:-:S03]  /*0470*/  IMAD.HI.U32 R2, R6, R5, RZ ;  /* 0x0000000506027227 */ /* 0x000fc600078e00ff */
[----:B------:R-:W-:Y:S01]  /*0480*/  IABS R3, R10 ;  /* 0x0000000a00037213 */ /* 0x000fe20000000000 */
[----:B------:R-:W-:Y:S01]  /*0490*/  IMAD.MOV R7, RZ, RZ, -R2 ;  /* 0x000000ffff077224 */ /* 0x000fe200078e0a02 */
[----:B------:R-:W-:-:S03]  /*04a0*/  LOP3.LUT R10, R10, R4, RZ, 0x3c, !PT ;  /* 0x000000040a0a7212 */ /* 0x000fc600078e3cff */
[----:B------:R-:W-:-:S04]  /*04b0*/  IMAD.HI.U32 R6, R6, R3, RZ ;  /* 0x0000000306067227 */ /* 0x000fc800078e00ff */
[----:B------:R-:W-:Y:S01]  /*04c0*/  IMAD R5, R0, R7, R5 ;  /* 0x0000000700057224 */ /* 0x000fe200078e0205 */
[----:B------:R-:W-:-:S04]  /*04d0*/  IADD3 R7, PT, PT, -R6, RZ, RZ ;  /* 0x000000ff06077210 */ /* 0x000fc80007ffe1ff */
[C---:B------:R-:W-:Y:S01]  /*04e0*/  ISETP.GT.U32.AND P3, PT, R0.reuse, R5, PT ;  /* 0x000000050000720c */ /* 0x040fe20003f64070 */
[----:B------:R-:W-:-:S05]  /*04f0*/  IMAD R3, R0, R7, R3 ;  /* 0x0000000700037224 */ /* 0x000fca00078e0203 */
[----:B------:R-:W-:-:S07]  /*0500*/  ISETP.GT.U32.AND P2, PT, R0, R3, PT ;  /* 0x000000030000720c */ /* 0x000fce0003f44070 */
[--C-:B------:R-:W-:Y:S02]  /*0510*/  @!P3 IMAD.IADD R5, R5, 0x1, -R0.reuse ;  /* 0x000000010505b824 */ /* 0x100fe400078e0a00 */
[----:B------:R-:W-:Y:S01]  /*0520*/  @!P3 VIADD R2, R2, 0x1 ;  /* 0x000000010202b836 */ /* 0x000fe20000000000 */
[----:B------:R-:W-:Y:S02]  /*0530*/  ISETP.GE.AND P3, PT, R10, RZ, PT ;  /* 0x000000ff0a00720c */ /* 0x000fe40003f66270 */
[----:B------:R-:W-:Y:S01]  /*0540*/  ISETP.GE.U32.AND P1, PT, R5, R0, PT ;  /* 0x000000000500720c */ /* 0x000fe20003f26070 */
[----:B------:R-:W-:Y:S01]  /*0550*/  @!P2 IMAD.IADD R3, R3, 0x1, -R0 ;  /* 0x000000010303a824 */ /* 0x000fe200078e0a00 */
[----:B------:R-:W-:Y:S01]  /*0560*/  LOP3.LUT R5, R9, R4, RZ, 0x3c, !PT ;  /* 0x0000000409057212 */ /* 0x000fe200078e3cff */
[----:B------:R-:W-:-:S03]  /*0570*/  @!P2 VIADD R6, R6, 0x1 ;  /* 0x000000010606a836 */ /* 0x000fc60000000000 */
[----:B------:R-:W-:Y:S02]  /*0580*/  ISETP.GE.AND P4, PT, R5, RZ, PT ;  /* 0x000000ff0500720c */ /* 0x000fe40003f86270 */
[----:B------:R-:W-:Y:S01]  /*0590*/  ISETP.GE.U32.AND P0, PT, R3, R0, PT ;  /* 0x000000000300720c */ /* 0x000fe20003f06070 */
[----:B------:R-:W-:Y:S01]  /*05a0*/  IMAD.MOV.U32 R3, RZ, RZ, RZ ;  /* 0x000000ffff037224 */ /* 0x000fe200078e00ff */
[----:B------:R-:W-:-:S03]  /*05b0*/  LOP3.LUT R5, RZ, R4, RZ, 0x33, !PT ;  /* 0x00000004ff057212 */ /* 0x000fc600078e33ff */
[----:B------:R-:W-:Y:S01]  /*05c0*/  @P1 VIADD R2, R2, 0x1 ;  /* 0x0000000102021836 */ /* 0x000fe20000000000 */
[----:B------:R-:W-:-:S05]  /*05d0*/  ISETP.NE.AND P1, PT, R4, RZ, PT ;  /* 0x000000ff0400720c */ /* 0x000fca0003f25270 */
[----:B------:R-:W-:Y:S02]  /*05e0*/  @!P4 IADD3 R2, PT, PT, -R2, RZ, RZ ;  /* 0x000000ff0202c210 */ /* 0x000fe40007ffe1ff */
[----:B------:R-:W-:Y:S02]  /*05f0*/  @P0 VIADD R6, R6, 0x1 ;  /* 0x0000000106060836 */ /* 0x000fe40000000000 */
[----:B------:R-:W-:Y:S02]  /*0600*/  SEL R2, R5, R2, !P1 ;  /* 0x0000000205027207 */ /* 0x000fe40004800000 */
[----:B------:R-:W-:-:S03]  /*0610*/  @!P3 IMAD.MOV R6, RZ, RZ, -R6 ;  /* 0x000000ffff06b224 */ /* 0x000fc600078e0a06 */
[----:B------:R-:W-:Y:S02]  /*0620*/  IMAD.MOV R0, RZ, RZ, -R2 ;  /* 0x000000ffff007224 */ /* 0x000fe400078e0a02 */
[----:B------:R-:W-:Y:S02]  /*0630*/  SEL R5, R5, R6, !P1 ;  /* 0x0000000605057207 */ /* 0x000fe40004800000 */
[----:B------:R-:W-:Y:S01]  /*0640*/  IMAD R4, R4, R0, R9 ;  /* 0x0000000004047224 */ /* 0x000fe200078e0209 */
[----:B--2---:R-:W-:Y:S06]  /*0650*/  BRA.U UP0, `(.L_x_0) ;  /* 0x0000000900547547 */ /* 0x004fec000b800000 */
[----:B------:R-:W0:Y:S01]  /*0660*/  LDCU.64 UR4, c[0x0][0x3b8] ;  /* 0x00007700ff0477ac */ /* 0x000e220008000a00 */
[----:B------:R-:W-:Y:S01]  /*0670*/  IMAD.MOV.U32 R3, RZ, RZ, RZ ;  /* 0x000000ffff037224 */ /* 0x000fe200078e00ff */
[----:B------:R-:W0:Y:S01]  /*0680*/  LDCU.64 UR8, c[0x0][0x398] ;  /* 0x00007300ff0877ac */ /* 0x000e220008000a00 */
[----:B------:R-:W-:Y:S02]  /*0690*/  ULOP3.LUT UR10, UR7, 0x7, URZ, 0xc0, !UPT ;  /* 0x00000007070a7892 */ /* 0x000fe4000f8ec0ff */
[----:B------:R-:W-:Y:S02]  /*06a0*/  ULOP3.LUT UR11, UR7, 0x3, URZ, 0xc0, !UPT ;  /* 0x00000003070b7892 */ /* 0x000fe4000f8ec0ff */
[----:B------:R-:W-:Y:S02]  /*06b0*/  ULOP3.LUT UR6, UR7, 0x7ffffff8, URZ, 0xc0, !UPT ;  /* 0x7ffffff807067892 */ /* 0x000fe4000f8ec0ff */
[----:B0-----:R-:W-:Y:S02]  /*06c0*/  UIADD3 UR7, UPT, UPT, UR4, UR8, URZ ;  /* 0x0000000804077290 */ /* 0x001fe4000fffe0ff */
[----:B------:R-:W-:Y:S01]  /*06d0*/  UIADD3 UR8, UPT, UPT, UR5, UR9, URZ ;  /* 0x0000000905087290 */ /* 0x000fe2000fffe0ff */
[----:B------:R-:W-:-:S11]  /*06e0*/  UMOV UR4, URZ ;  /* 0x000000ff00047c82 */ /* 0x000fd60008000000 */
.L_x_8:
[----:B0-----:R-:W0:Y:S01]  /*06f0*/  LDC R7, c[0x0][0x3a8] ;  /* 0x0000ea00ff077b82 */ /* 0x001e220000000800 */
[----:B------:R-:W1:Y:S01]  /*0700*/  LDCU.64 UR18, c[0x0][0x3a0] ;  /* 0x00007400ff1277ac */ /* 0x000e620008000a00 */
[----:B------:R-:W2:Y:S01]  /*0710*/  LDCU.64 UR14, c[0x0][0x3b8] ;  /* 0x00007700ff0e77ac */ /* 0x000ea20008000a00 */
[----:B------:R-:W3:Y:S01]  /*0720*/  LDCU.64 UR16, c[0x0][0x398] ;  /* 0x00007300ff1077ac */ /* 0x000ee20008000a00 */
[----:B------:R-:W-:Y:S01]  /*0730*/  UMOV UR5, URZ ;  /* 0x000000ff00057c82 */ /* 0x000fe20008000000 */
[----:B-1----:R-:W-:Y:S01]  /*0740*/  UISETP.GE.U32.AND UP1, UPT, UR19, 0x8, UPT ;  /* 0x000000081300788c */ /* 0x002fe2000bf26070 */
[----:B--2---:R-:W-:Y:S02]  /*0750*/  IMAD.U32 R10, RZ, RZ, UR15 ;  /* 0x0000000fff0a7e24 */ /* 0x004fe4000f8e00ff */
[----:B0-----:R-:W-:Y:S01]  /*0760*/  IMAD R0, R2, R7, UR4 ;  /* 0x0000000402007e24 */ /* 0x001fe2000f8e0207 */
[----:B------:R-:W-:-:S03]  /*0770*/  UIADD3 UR4, UPT, UPT, UR4, 0x1, URZ ;  /* 0x0000000104047890 */ /* 0x000fc6000fffe0ff */
[C---:B------:R-:W-:Y:S01]  /*0780*/  VIADD R6, R0.reuse, -UR14 ;  /* 0x8000000e00067c36 */ /* 0x040fe20008000000 */
[C---:B------:R-:W-:Y:S01]  /*0790*/  ISETP.GE.AND P0, PT, R0.reuse, UR7, PT ;  /* 0x0000000700007c0c */ /* 0x040fe2000bf06270 */
[----:B------:R-:W-:Y:S02]  /*07a0*/  UISETP.NE.AND UP0, UPT, UR4, UR18, UPT ;  /* 0x000000120400728c */ /* 0x000fe4000bf05270 */
[----:B---3--:R-:W-:Y:S01]  /*07b0*/  IMAD R7, R5, UR16, R6 ;  /* 0x0000001005077c24 */ /* 0x008fe2000f8e0206 */
[----:B------:R-:W-:-:S03]  /*07c0*/  ISETP.GE.AND P0, PT, R0, UR14, !P0 ;  /* 0x0000000e00007c0c */ /* 0x000fc6000c706270 */
[----:B------:R-:W-:Y:S01]  /*07d0*/  IMAD R0, R7, UR17, -R10 ;  /* 0x0000001107007c24 */ /* 0x000fe2000f8e0a0a */
[----:B------:R-:W-:Y:S09]  /*07e0*/  BRA.U !UP1, `(.L_x_1) ;  /* 0x0000000109d87547 */ /* 0x000ff2000b800000 */
[----:B------:R-:W0:Y:S01]  /*07f0*/  LDC R11, c[0x0][0x3ac] ;  /* 0x0000eb00ff0b7b82 */ /* 0x000e220000000800 */
[----:B------:R-:W-:-:S07]  /*0800*/  UMOV UR5, URZ ;  /* 0x000000ff00057c82 */ /* 0x000fce0008000000 */
[----:B------:R-:W1:Y:S08]  /*0810*/  LDC R10, c[0x0][0x3bc] ;  /* 0x0000ef00ff0a7b82 */ /* 0x000e700000000800 */
[----:B------:R-:W2:Y:S02]  /*0820*/  LDC.64 R6, c[0x0][0x390] ;  /* 0x0000e400ff067b82 */ /* 0x000ea40000000a00 */
.L_x_2:
[----:B0-----:R-:W-:-:S04]  /*0830*/  IMAD R21, R4, R11, UR5 ;  /* 0x0000000504157e24 */ /* 0x001fc8000f8e020b */
[C---:B------:R-:W-:Y:S01]  /*0840*/  VIADD R13, R21.reuse, 0x2 ;  /* 0x00000002150d7836 */ /* 0x040fe20000000000 */
[C---:B------:R-:W-:Y:S01]  /*0850*/  IADD3 R9, PT, PT, R21.reuse, 0x1, RZ ;  /* 0x0000000115097810 */ /* 0x040fe20007ffe0ff */
[C---:B------:R-:W-:Y:S01]  /*0860*/  VIADD R15, R21.reuse, 0x4 ;  /* 0x00000004150f7836 */ /* 0x040fe20000000000 */
[CC--:B-1----:R-:W-:Y:S01]  /*0870*/  ISETP.LT.OR P1, PT, R21.reuse, R10.reuse, !P0 ;  /* 0x0000000a1500720c */ /* 0x0c2fe20004721670 */
[----:B------:R-:W-:Y:S01]  /*0880*/  VIADD R17, R21, 0x5 ;  /* 0x0000000515117836 */ /* 0x000fe20000000000 */
[-C--:B------:R-:W-:Y:S02]  /*0890*/  ISETP.LT.OR P3, PT, R13, R10.reuse, !P0 ;  /* 0x0000000a0d00720c */ /* 0x080fe40004761670 */
[----:B------:R-:W-:Y:S02]  /*08a0*/  ISETP.LT.OR P2, PT, R9, R10, !P0 ;  /* 0x0000000a0900720c */ /* 0x000fe40004741670 */
[----:B------:R-:W-:Y:S01]  /*08b0*/  ISETP.GE.OR P3, PT, R13, UR8, P3 ;  /* 0x000000080d007c0c */ /* 0x000fe20009f66670 */
[C---:B------:R-:W-:Y:S01]  /*08c0*/  VIADD R13, R21.reuse, 0x3 ;  /* 0x00000003150d7836 */ /* 0x040fe20000000000 */
[----:B------:R-:W-:-:S02]  /*08d0*/  ISETP.GE.OR P1, PT, R21, UR8, P1 ;  /* 0x0000000815007c0c */ /* 0x000fc40008f26670 */
[----:B------:R-:W-:Y:S01]  /*08e0*/  ISETP.GE.OR P2, PT, R9, UR8, P2 ;  /* 0x0000000809007c0c */ /* 0x000fe20009746670 */
[----:B------:R-:W-:Y:S01]  /*08f0*/  IMAD.IADD R9, R0, 0x1, R21 ;  /* 0x0000000100097824 */ /* 0x000fe200078e0215 */
[-C--:B------:R-:W-:Y:S02]  /*0900*/  ISETP.LT.OR P4, PT, R13, R10.reuse, !P0 ;  /* 0x0000000a0d00720c */ /* 0x080fe40004781670 */
[-C--:B------:R-:W-:Y:S01]  /*0910*/  ISETP.LT.OR P5, PT, R15, R10.reuse, !P0 ;  /* 0x0000000a0f00720c */ /* 0x080fe200047a1670 */
[----:B--2---:R-:W-:Y:S01]  /*0920*/  IMAD.WIDE R8, R9, 0x4, R6 ;  /* 0x0000000409087825 */ /* 0x004fe200078e0206 */
[----:B------:R-:W-:Y:S02]  /*0930*/  ISETP.GE.OR P4, PT, R13, UR8, P4 ;  /* 0x000000080d007c0c */ /* 0x000fe4000a786670 */
[----:B------:R-:W-:Y:S02]  /*0940*/  CS2R R12, SRZ ;  /* 0x00000000000c7805 */ /* 0x000fe4000001ff00 */
[----:B------:R-:W-:-:S02]  /*0950*/  ISETP.LT.OR P6, PT, R17, R10, !P0 ;  /* 0x0000000a1100720c */ /* 0x000fc400047c1670 */
[----:B------:R-:W-:Y:S02]  /*0960*/  ISETP.GE.OR P5, PT, R15, UR8, P5 ;  /* 0x000000080f007c0c */ /* 0x000fe4000afa6670 */
[----:B------:R-:W-:Y:S01]  /*0970*/  CS2R R14, SRZ ;  /* 0x00000000000e7805 */ /* 0x000fe2000001ff00 */
[----:B------:R-:W2:Y:S01]  /*0980*/  @!P1 LDG.E R12, desc[UR12][R8.64] ;  /* 0x0000000c080c9981 */ /* 0x000ea2000c1e1900 */
[----:B------:R-:W-:Y:S01]  /*0990*/  ISETP.GE.OR P1, PT, R17, UR8, P6 ;  /* 0x0000000811007c0c */ /* 0x000fe2000b726670 */
[C---:B------:R-:W-:Y:S01]  /*09a0*/  VIADD R19, R21.reuse, 0x6 ;  /* 0x0000000615137836 */ /* 0x040fe20000000000 */
[----:B------:R-:W-:Y:S01]  /*09b0*/  IADD3 R17, PT, PT, R21, 0x7, RZ ;  /* 0x0000000715117810 */ /* 0x000fe20007ffe0ff */
[----:B------:R-:W3:Y:S03]  /*09c0*/  @!P2 LDG.E R13, desc[UR12][R8.64+0x4] ;  /* 0x0000040c080da981 */ /* 0x000ee6000c1e1900 */
[-C--:B------:R-:W-:Y:S01]  /*09d0*/  ISETP.LT.OR P2, PT, R19, R10.reuse, !P0 ;  /* 0x0000000a1300720c */ /* 0x080fe20004741670 */
[----:B------:R-:W4:Y:S01]  /*09e0*/  @!P3 LDG.E R14, desc[UR12][R8.64+0x8] ;  /* 0x0000080c080eb981 */ /* 0x000f22000c1e1900 */
[----:B------:R-:W-:-:S02]  /*09f0*/  ISETP.LT.OR P3, PT, R17, R10, !P0 ;  /* 0x0000000a1100720c */ /* 0x000fc40004761670 */
[----:B------:R-:W-:Y:S01]  /*0a00*/  ISETP.GE.OR P2, PT, R19, UR8, P2 ;  /* 0x0000000813007c0c */ /* 0x000fe20009746670 */
[----:B------:R-:W5:Y:S01]  /*0a10*/  @!P4 LDG.E R15, desc[UR12][R8.64+0xc] ;  /* 0x00000c0c080fc981 */ /* 0x000f62000c1e1900 */
[----:B------:R-:W-:Y:S02]  /*0a20*/  ISETP.GE.OR P3, PT, R17, UR8, P3 ;  /* 0x0000000811007c0c */ /* 0x000fe40009f66670 */
[----:B------:R-:W-:Y:S02]  /*0a30*/  CS2R R16, SRZ ;  /* 0x0000000000107805 */ /* 0x000fe4000001ff00 */
[----:B------:R-:W-:-:S04]  /*0a40*/  CS2R R18, SRZ ;  /* 0x0000000000127805 */ /* 0x000fc8000001ff00 */
[----:B------:R-:W5:Y:S04]  /*0a50*/  @!P5 LDG.E R16, desc[UR12][R8.64+0x10] ;  /* 0x0000100c0810d981 */ /* 0x000f68000c1e1900 */
[----:B------:R-:W5:Y:S04]  /*0a60*/  @!P1 LDG.E R17, desc[UR12][R8.64+0x14] ;  /* 0x0000140c08119981 */ /* 0x000f68000c1e1900 */
[----:B------:R-:W5:Y:S04]  /*0a70*/  @!P2 LDG.E R18, desc[UR12][R8.64+0x18] ;  /* 0x0000180c0812a981 */ /* 0x000f68000c1e1900 */
[----:B------:R-:W5:Y:S01]  /*0a80*/  @!P3 LDG.E R19, desc[UR12][R8.64+0x1c] ;  /* 0x00001c0c0813b981 */ /* 0x000f62000c1e1900 */
[----:B------:R-:W-:-:S04]  /*0a90*/  UIADD3 UR5, UPT, UPT, UR5, 0x8, URZ ;  /* 0x0000000805057890 */ /* 0x000fc8000fffe0ff */
[----:B------:R-:W-:Y:S01]  /*0aa0*/  UISETP.NE.AND UP1, UPT, UR5, UR6, UPT ;  /* 0x000000060500728c */ /* 0x000fe2000bf25270 */
[----:B--2---:R-:W-:-:S04]  /*0ab0*/  FADD R12, R12, R3 ;  /* 0x000000030c0c7221 */ /* 0x004fc80000000000 */
[----:B---3--:R-:W-:-:S04]  /*0ac0*/  FADD R13, R12, R13 ;  /* 0x0000000d0c0d7221 */ /* 0x008fc80000000000 */
[----:B----4-:R-:W-:-:S04]  /*0ad0*/  FADD R14, R13, R14 ;  /* 0x0000000e0d0e7221 */ /* 0x010fc80000000000 */
[----:B-----5:R-:W-:-:S04]  /*0ae0*/  FADD R15, R14, R15 ;  /* 0x0000000f0e0f7221 */ /* 0x020fc80000000000 */
[----:B------:R-:W-:-:S04]  /*0af0*/  FADD R16, R15, R16 ;  /* 0x000000100f107221 */ /* 0x000fc80000000000 */
[----:B------:R-:W-:-:S04]  /*0b00*/  FADD R17, R16, R17 ;  /* 0x0000001110117221 */ /* 0x000fc80000000000 */
[----:B------:R-:W-:-:S04]  /*0b10*/  FADD R18, R17, R18 ;  /* 0x0000001211127221 */ /* 0x000fc80000000000 */
[----:B------:R-:W-:Y:S01]  /*0b20*/  FADD R3, R18, R19 ;  /* 0x0000001312037221 */ /* 0x000fe20000000000 */
[----:B------:R-:W-:Y:S06]  /*0b30*/  BRA.U UP1, `(.L_x_2) ;  /* 0xfffffffd013c7547 */ /* 0x000fec000b83ffff */
[----:B------:R-:W-:-:S05]  /*0b40*/  UMOV UR5, UR6 ;  /* 0x0000000600057c82 */ /* 0x000fca0008000000 */
.L_x_1:
[----:B------:R-:W-:-:S09]  /*0b50*/  UISETP.NE.AND UP1, UPT, UR10, URZ, UPT ;  /* 0x000000ff0a00728c */ /* 0x000fd2000bf25270 */
[----:B------:R-:W-:Y:S05]  /*0b60*/  BRA.U !UP1, `(.L_x_3) ;  /* 0x00000005090c7547 */ /* 0x000fea000b800000 */
[----:B------:R-:W-:Y:S02]  /*0b70*/  UIADD3 UR9, UPT, UPT, UR10, -0x1, URZ ;  /* 0xffffffff0a097890 */ /* 0x000fe4000fffe0ff */
[----:B------:R-:W-:Y:S02]  /*0b80*/  UISETP.NE.AND UP2, UPT, UR11, URZ, UPT ;  /* 0x000000ff0b00728c */ /* 0x000fe4000bf45270 */
[----:B------:R-:W-:-:S09]  /*0b90*/  UISETP.GE.U32.AND UP1, UPT, UR9, 0x3, UPT ;  /* 0x000000030900788c */ /* 0x000fd2000bf26070 */
[----:B------:R-:W-:Y:S05]  /*0ba0*/  BRA.U !UP1, `(.L_x_4) ;  /* 0x0000000109707547 */ /* 0x000fea000b800000 */
[----:B------:R-:W0:Y:S08]  /*0bb0*/  LDC R15, c[0x0][0x3ac] ;  /* 0x0000eb00ff0f7b82 */ /* 0x000e300000000800 */
[----:B------:R-:W1:Y:S01]  /*0bc0*/  LDC.64 R6, c[0x0][0x390] ;  /* 0x0000e400ff067b82 */ /* 0x000e620000000a00 */
[----:B0-----:R-:W-:-:S04]  /*0bd0*/  IMAD R15, R4, R15, UR5 ;  /* 0x00000005040f7e24 */ /* 0x001fc8000f8e020f */
[C---:B------:R-:W-:Y:S01]  /*0be0*/  VIADD R11, R15.reuse, 0x1 ;  /* 0x000000010f0b7836 */ /* 0x040fe20000000000 */
[CC--:B------:R-:W-:Y:S01]  /*0bf0*/  ISETP.LT.OR P1, PT, R15.reuse, R10.reuse, !P0 ;  /* 0x0000000a0f00720c */ /* 0x0c0fe20004721670 */
[C---:B------:R-:W-:Y:S02]  /*0c00*/  VIADD R13, R15.reuse, 0x2 ;  /* 0x000000020f0d7836 */ /* 0x040fe40000000000 */
[----:B------:R-:W-:Y:S01]  /*0c10*/  IMAD.IADD R9, R0, 0x1, R15 ;  /* 0x0000000100097824 */ /* 0x000fe200078e020f */
[C---:B------:R-:W-:Y:S01]  /*0c20*/  ISETP.GE.OR P1, PT, R15.reuse, UR8, P1 ;  /* 0x000000080f007c0c */ /* 0x040fe20008f26670 */
[----:B------:R-:W-:Y:S01]  /*0c30*/  VIADD R15, R15, 0x3 ;  /* 0x000000030f0f7836 */ /* 0x000fe20000000000 */
[-C--:B------:R-:W-:Y:S01]  /*0c40*/  ISETP.LT.OR P2, PT, R11, R10.reuse, !P0 ;  /* 0x0000000a0b00720c */ /* 0x080fe20004741670 */
[----:B-1----:R-:W-:Y:S01]  /*0c50*/  IMAD.WIDE R6, R9, 0x4, R6 ;  /* 0x0000000409067825 */ /* 0x002fe200078e0206 */
[----:B------:R-:W-:Y:S02]  /*0c60*/  ISETP.LT.OR P3, PT, R13, R10, !P0 ;  /* 0x0000000a0d00720c */ /* 0x000fe40004761670 */
[----:B------:R-:W-:-:S02]  /*0c70*/  CS2R R8, SRZ ;  /* 0x0000000000087805 */ /* 0x000fc4000001ff00 */
[----:B------:R-:W-:Y:S02]  /*0c80*/  ISETP.GE.OR P2, PT, R11, UR8, P2 ;  /* 0x000000080b007c0c */ /* 0x000fe40009746670 */
[----:B------:R-:W-:Y:S02]  /*0c90*/  ISETP.GE.OR P3, PT, R13, UR8, P3 ;  /* 0x000000080d007c0c */ /* 0x000fe40009f66670 */
[C---:B------:R-:W-:Y:S01]  /*0ca0*/  ISETP.LT.OR P4, PT, R15.reuse, R10, !P0 ;  /* 0x0000000a0f00720c */ /* 0x040fe20004781670 */
[----:B------:R-:W-:Y:S01]  /*0cb0*/  IMAD.MOV.U32 R11, RZ, RZ, RZ ;  /* 0x000000ffff0b7224 */ /* 0x000fe200078e00ff */
[----:B------:R-:W2:Y:S02]  /*0cc0*/  @!P1 LDG.E R8, desc[UR12][R6.64] ;  /* 0x0000000c06089981 */ /* 0x000ea4000c1e1900 */
[----:B------:R-:W-:Y:S01]  /*0cd0*/  ISETP.GE.OR P4, PT, R15, UR8, P4 ;  /* 0x000000080f007c0c */ /* 0x000fe2000a786670 */
[----:B------:R-:W-:-:S04]  /*0ce0*/  HFMA2 R12, -RZ, RZ, 0, 0 ;  /* 0x00000000ff0c7431 */ /* 0x000fc800000001ff */
[----:B------:R-:W3:Y:S04]  /*0cf0*/  @!P2 LDG.E R9, desc[UR12][R6.64+0x4] ;  /* 0x0000040c0609a981 */ /* 0x000ee8000c1e1900 */
[----:B------:R-:W4:Y:S04]  /*0d00*/  @!P3 LDG.E R11, desc[UR12][R6.64+0x8] ;  /* 0x0000080c060bb981 */ /* 0x000f28000c1e1900 */
[----:B------:R-:W5:Y:S01]  /*0d10*/  @!P4 LDG.E R12, desc[UR12][R6.64+0xc] ;  /* 0x00000c0c060cc981 */ /* 0x000f62000c1e1900 */
[----:B------:R-:W-:Y:S01]  /*0d20*/  UIADD3 UR5, UPT, UPT, UR5, 0x4, URZ ;  /* 0x0000000405057890 */ /* 0x000fe2000fffe0ff */
[----:B--2---:R-:W-:-:S04]  /*0d30*/  FADD R8, R3, R8 ;  /* 0x0000000803087221 */ /* 0x004fc80000000000 */
[----:B---3--:R-:W-:-:S04]  /*0d40*/  FADD R8, R8, R9 ;  /* 0x0000000908087221 */ /* 0x008fc80000000000 */
[----:B----4-:R-:W-:-:S04]  /*0d50*/  FADD R11, R8, R11 ;  /* 0x0000000b080b7221 */ /* 0x010fc80000000000 */
[----:B-----5:R-:W-:-:S07]  /*0d60*/  FADD R3, R11, R12 ;  /* 0x0000000c0b037221 */ /* 0x020fce0000000000 */
.L_x_4:
[----:B------:R-:W-:Y:S05]  /*0d70*/  BRA.U !UP2, `(.L_x_3) ;  /* 0x000000010a887547 */ /* 0x000fea000b800000 */
[----:B------:R-:W0:Y:S01]  /*0d80*/  LDCU UR9, c[0x0][0x3a4] ;  /* 0x00007480ff0977ac */ /* 0x000e220008000800 */
[----:B------:R-:W-:Y:S02]  /*0d90*/  UISETP.NE.AND UP1, UPT, UR11, 0x1, UPT ;  /* 0x000000010b00788c */ /* 0x000fe4000bf25270 */
[----:B0-----:R-:W-:-:S07]  /*0da0*/  ULOP3.LUT UP2, URZ, UR9, 0x1, URZ, 0xc0, !UPT ;  /* 0x0000000109ff7892 */ /* 0x001fce000f84c0ff */
[----:B------:R-:W-:Y:S05]  /*0db0*/  BRA.U !UP1, `(.L_x_5) ;  /* 0x0000000109407547 */ /* 0x000fea000b800000 */
[----:B------:R-:W0:Y:S08]  /*0dc0*/  LDC R9, c[0x0][0x3ac] ;  /* 0x0000eb00ff097b82 */ /* 0x000e300000000800 */
[----:B------:R-:W1:Y:S01]  /*0dd0*/  LDC.64 R6, c[0x0][0x390] ;  /* 0x0000e400ff067b82 */ /* 0x000e620000000a00 */
[----:B0-----:R-:W-:-:S04]  /*0de0*/  IMAD R9, R4, R9, UR5 ;  /* 0x0000000504097e24 */ /* 0x001fc8000f8e0209 */
[C---:B------:R-:W-:Y:S01]  /*0df0*/  VIADD R11, R9.reuse, 0x1 ;  /* 0x00000001090b7836 */ /* 0x040fe20000000000 */
[----:B------:R-:W-:-:S04]  /*0e00*/  ISETP.LT.OR P1, PT, R9, R10, !P0 ;  /* 0x0000000a0900720c */ /* 0x000fc80004721670 */
[----:B------:R-:W-:Y:S01]  /*0e10*/  ISETP.GE.OR P1, PT, R9, UR8, P1 ;  /* 0x0000000809007c0c */ /* 0x000fe20008f26670 */
[----:B------:R-:W-:Y:S01]  /*0e20*/  IMAD.IADD R9, R0, 0x1, R9 ;  /* 0x0000000100097824 */ /* 0x000fe200078e0209 */
[----:B------:R-:W-:-:S03]  /*0e30*/  ISETP.LT.OR P2, PT, R11, R10, !P0 ;  /* 0x0000000a0b00720c */ /* 0x000fc60004741670 */
[----:B-1----:R-:W-:Y:S01]  /*0e40*/  IMAD.WIDE R6, R9, 0x4, R6 ;  /* 0x0000000409067825 */ /* 0x002fe200078e0206 */
[----:B------:R-:W-:Y:S02]  /*0e50*/  ISETP.GE.OR P2, PT, R11, UR8, P2 ;  /* 0x000000080b007c0c */ /* 0x000fe40009746670 */
[----:B------:R-:W-:-:S06]  /*0e60*/  CS2R R8, SRZ ;  /* 0x0000000000087805 */ /* 0x000fcc000001ff00 */
[----:B------:R-:W2:Y:S05]  /*0e70*/  @!P1 LDG.E R8, desc[UR12][R6.64] ;  /* 0x0000000c06089981 */ /* 0x000eaa000c1e1900 */
[----:B------:R-:W3:Y:S01]  /*0e80*/  @!P2 LDG.E R9, desc[UR12][R6.64+0x4] ;  /* 0x0000040c0609a981 */ /* 0x000ee2000c1e1900 */
[----:B------:R-:W-:Y:S01]  /*0e90*/  UIADD3 UR5, UPT, UPT, UR5, 0x2, URZ ;  /* 0x0000000205057890 */ /* 0x000fe2000fffe0ff */
[----:B--2---:R-:W-:-:S04]  /*0ea0*/  FADD R8, R3, R8 ;  /* 0x0000000803087221 */ /* 0x004fc80000000000 */
[----:B---3--:R-:W-:-:S07]  /*0eb0*/  FADD R3, R8, R9 ;  /* 0x0000000908037221 */ /* 0x008fce0000000000 */
.L_x_5:
[----:B------:R-:W-:Y:S05]  /*0ec0*/  BRA.U !UP2, `(.L_x_3) ;  /* 0x000000010a347547 */ /* 0x000fea000b800000 */
[----:B------:R-:W0:Y:S01]  /*0ed0*/  LDC R9, c[0x0][0x3ac] ;  /* 0x0000eb00ff097b82 */ /* 0x000e220000000800 */
[----:B------:R-:W-:Y:S01]  /*0ee0*/  BSSY.RECONVERGENT B0, `(.L_x_6) ;  /* 0x000000a000007945 */ /* 0x000fe20003800200 */
[----:B------:R-:W-:Y:S02]  /*0ef0*/  IMAD.MOV.U32 R6, RZ, RZ, RZ ;  /* 0x000000ffff067224 */ /* 0x000fe400078e00ff */
[----:B0-----:R-:W-:-:S05]  /*0f00*/  IMAD R9, R4, R9, UR5 ;  /* 0x0000000504097e24 */ /* 0x001fca000f8e0209 */
[----:B------:R-:W-:-:S04]  /*0f10*/  ISETP.LT.OR P0, PT, R9, R10, !P0 ;  /* 0x0000000a0900720c */ /* 0x000fc80004701670 */
[----:B------:R-:W-:-:S13]  /*0f20*/  ISETP.GE.OR P0, PT, R9, UR8, P0 ;  /* 0x0000000809007c0c */ /* 0x000fda0008706670 */
[----:B------:R-:W-:Y:S05]  /*0f30*/  @P0 BRA `(.L_x_7) ;  /* 0x0000000000100947 */ /* 0x000fea0003800000 */
[----:B------:R-:W0:Y:S01]  /*0f40*/  LDC.64 R6, c[0x0][0x390] ;  /* 0x0000e400ff067b82 */ /* 0x000e220000000a00 */
[----:B------:R-:W-:-:S04]  /*0f50*/  IMAD.IADD R9, R0, 0x1, R9 ;  /* 0x0000000100097824 */ /* 0x000fc800078e0209 */
[----:B0-----:R-:W-:-:S06]  /*0f60*/  IMAD.WIDE R6, R9, 0x4, R6 ;  /* 0x0000000409067825 */ /* 0x001fcc00078e0206 */
[----:B------:R0:W5:Y:S02]  /*0f70*/  LDG.E R6, desc[UR12][R6.64] ;  /* 0x0000000c06067981 */ /* 0x000164000c1e1900 */
.L_x_7:
[----:B------:R-:W-:Y:S05]  /*0f80*/  BSYNC.RECONVERGENT B0 ;  /* 0x0000000000007941 */ /* 0x000fea0003800200 */
.L_x_6:
[----:B-----5:R-:W-:-:S07]  /*0f90*/  FADD R3, R3, R6 ;  /* 0x0000000603037221 */ /* 0x020fce0000000000 */
.L_x_3:
[----:B------:R-:W-:Y:S05]  /*0fa0*/  BRA.U UP0, `(.L_x_8) ;  /* 0xfffffff500d07547 */ /* 0x000fea000b83ffff */
.L_x_0:
[----:B------:R-:W1:Y:S01]  /*0fb0*/  LDCU.64 UR4, c[0x0][0x3a0] ;  /* 0x00007400ff0477ac */ /* 0x000e620008000a00 */
[----:B------:R-:W-:Y:S01]  /*0fc0*/  BSSY.RECONVERGENT B0, `(.L_x_9) ;  /* 0x000000e000007945 */ /* 0x000fe20003800200 */
[----:B-1----:R-:W-:-:S06]  /*0fd0*/  UIMAD UR4, UR4, UR5, URZ ;  /* 0x00000005040472a4 */ /* 0x002fcc000f8e02ff */
[----:B------:R-:W-:-:S04]  /*0fe0*/  I2FP.F32.S32 R8, UR4 ;  /* 0x0000000400087c45 */ /* 0x000fc80008201400 */
[----:B0-----:R-:W0:Y:S08]  /*0ff0*/  MUFU.RCP R7, R8 ;  /* 0x0000000800077308 */ /* 0x001e300000001000 */
[----:B------:R-:W1:Y:S01]  /*1000*/  FCHK P0, R3, R8 ;  /* 0x0000000803007302 */ /* 0x000e620000000000 */
[----:B0-----:R-:W-:-:S04]  /*1010*/  FFMA R0, -R8, R7, 1 ;  /* 0x3f80000008007423 */ /* 0x001fc80000000107 */
[----:B------:R-:W-:-:S04]  /*1020*/  FFMA R0, R7, R0, R7 ;  /* 0x0000000007007223 */ /* 0x000fc80000000007 */
[----:B------:R-:W-:-:S04]  /*1030*/  FFMA R7, R0, R3, RZ ;  /* 0x0000000300077223 */ /* 0x000fc800000000ff */
[----:B------:R-:W-:-:S04]  /*1040*/  FFMA R6, -R8, R7, R3 ;  /* 0x0000000708067223 */ /* 0x000fc80000000103 */
[----:B------:R-:W-:Y:S01]  /*1050*/  FFMA R9, R0, R6, R7 ;  /* 0x0000000600097223 */ /* 0x000fe20000000007 */
[----:B-1----:R-:W-:Y:S06]  /*1060*/  @!P0 BRA `(.L_x_10) ;  /* 0x00000000000c8947 */ /* 0x002fec0003800000 */
[----:B------:R-:W-:-:S07]  /*1070*/  MOV R6, 0x1090 ;  /* 0x0000109000067802 */ /* 0x000fce0000000f00 */
[----:B------:R-:W-:Y:S05]  /*1080*/  CALL.REL.NOINC `($__internal_0_$__cuda_sm3x_div_rn_noftz_f32_slowpath) ;  /* 0x0000000000247944 */ /* 0x000fea0003c00000 */
[----:B------:R-:W-:-:S07]  /*1090*/  IMAD.MOV.U32 R9, RZ, RZ, R0 ;  /* 0x000000ffff097224 */ /* 0x000fce00078e0000 */
.L_x_10:
[----:B------:R-:W-:Y:S05]  /*10a0*/  BSYNC.RECONVERGENT B0 ;  /* 0x0000000000007941 */ /* 0x000fea0003800200 */
.L_x_9:
[----:B------:R-:W0:Y:S01]  /*10b0*/  LDCU.64 UR4, c[0x0][0x3b0] ;  /* 0x00007600ff0477ac */ /* 0x000e220008000a00 */
[----:B------:R-:W1:Y:S01]  /*10c0*/  LDC.64 R6, c[0x0][0x388] ;  /* 0x0000e200ff067b82 */ /* 0x000e620000000a00 */
[----:B0-----:R-:W-:-:S04]  /*10d0*/  IMAD R5, R5, UR4, R2 ;  /* 0x0000000405057c24 */ /* 0x001fc8000f8e0202 */
[----:B------:R-:W-:-:S04]  /*10e0*/  IMAD R3, R5, UR5, R4 ;  /* 0x0000000505037c24 */ /* 0x000fc8000f8e0204 */
[----:B-1----:R-:W-:-:S05]  /*10f0*/  IMAD.WIDE R2, R3, 0x4, R6 ;  /* 0x0000000403027825 */ /* 0x002fca00078e0206 */
[----:B------:R-:W-:Y:S01]  /*1100*/  STG.E desc[UR12][R2.64], R9 ;  /* 0x0000000902007986 */ /* 0x000fe2000c10190c */
[----:B------:R-:W-:Y:S05]  /*1110*/  EXIT ;  /* 0x000000000000794d */ /* 0x000fea0003800000 */
        .weak           $__internal_0_$__cuda_sm3x_div_rn_noftz_f32_slowpath
        .type           $__internal_0_$__cuda_sm3x_div_rn_noftz_f32_slowpath,@function
        .size           $__internal_0_$__cuda_sm3x_div_rn_noftz_f32_slowpath,(.L_x_33 - $__internal_0_$__cuda_sm3x_div_rn_noftz_f32_slowpath)
$__internal_0_$__cuda_sm3x_div_rn_noftz_f32_slowpath:
[----:B------:R-:W-:Y:S01]  /*1120*/  SHF.R.U32.HI R7, RZ, 0x17, R8 ;  /* 0x00000017ff077819 */ /* 0x000fe20000011608 */
[----:B------:R-:W-:Y:S01]  /*1130*/  BSSY.RECONVERGENT B1, `(.L_x_11) ;  /* 0x0000063000017945 */ /* 0x000fe20003800200 */
[----:B------:R-:W-:Y:S02]  /*1140*/  SHF.R.U32.HI R0, RZ, 0x17, R3 ;  /* 0x00000017ff007819 */ /* 0x000fe40000011603 */
[----:B------:R-:W-:Y:S02]  /*1150*/  LOP3.LUT R7, R7, 0xff, RZ, 0xc0, !PT ;  /* 0x000000ff07077812 */ /* 0x000fe400078ec0ff */
[----:B------:R-:W-:Y:S02]  /*1160*/  LOP3.LUT R12, R0, 0xff, RZ, 0xc0, !PT ;  /* 0x000000ff000c7812 */ /* 0x000fe400078ec0ff */
[----:B------:R-:W-:-:S03]  /*1170*/  IADD3 R10, PT, PT, R7, -0x1, RZ ;  /* 0xffffffff070a7810 */ /* 0x000fc60007ffe0ff */
[----:B------:R-:W-:Y:S01]  /*1180*/  VIADD R11, R12, 0xffffffff ;  /* 0xffffffff0c0b7836 */ /* 0x000fe20000000000 */
[----:B------:R-:W-:-:S04]  /*1190*/  ISETP.GT.U32.AND P0, PT, R10, 0xfd, PT ;  /* 0x000000fd0a00780c */ /* 0x000fc80003f04070 */
[----:B------:R-:W-:-:S13]  /*11a0*/  ISETP.GT.U32.OR P0, PT, R11, 0xfd, P0 ;  /* 0x000000fd0b00780c */ /* 0x000fda0000704470 */
[----:B------:R-:W-:Y:S01]  /*11b0*/  @!P0 IMAD.MOV.U32 R9, RZ, RZ, RZ ;  /* 0x000000ffff098224 */ /* 0x000fe200078e00ff */
[----:B------:R-:W-:Y:S06]  /*11c0*/  @!P0 BRA `(.L_x_12) ;  /* 0x0000000000608947 */ /* 0x000fec0003800000 */
[----:B------:R-:W-:Y:S01]  /*11d0*/  FSETP.GTU.FTZ.AND P0, PT, |R3|, +INF , PT ;  /* 0x7f8000000300780b */ /* 0x000fe20003f1c200 */
[----:B------:R-:W-:Y:S01]  /*11e0*/  IMAD.MOV.U32 R0, RZ, RZ, R8 ;  /* 0x000000ffff007224 */ /* 0x000fe200078e0008 */
[----:B------:R-:W-:-:S04]  /*11f0*/  FSETP.GTU.FTZ.AND P1, PT, |R8|, +INF , PT ;  /* 0x7f8000000800780b */ /* 0x000fc80003f3c200 */
[----:B------:R-:W-:-:S13]  /*1200*/  PLOP3.LUT P0, PT, P0, P1, PT, 0xf8, 0x8f ;  /* 0x00000000008f781c */ /* 0x000fda0000703f70 */
[----:B------:R-:W-:Y:S05]  /*1210*/  @P0 BRA `(.L_x_13) ;  /* 0x00000004004c0947 */ /* 0x000fea0003800000 */
[----:B------:R-:W-:-:S13]  /*1220*/  LOP3.LUT P0, RZ, R8, 0x7fffffff, R3, 0xc8, !PT ;  /* 0x7fffffff08ff7812 */ /* 0x000fda000780c803 */
[----:B------:R-:W-:Y:S05]  /*1230*/  @!P0 BRA `(.L_x_14) ;  /* 0x00000004003c8947 */ /* 0x000fea0003800000 */
[C---:B------:R-:W-:Y:S02]  /*1240*/  FSETP.NEU.FTZ.AND P1, PT, |R3|.reuse, +INF , PT ;  /* 0x7f8000000300780b */ /* 0x040fe40003f3d200 */
[----:B------:R-:W-:Y:S02]  /*1250*/  FSETP.NEU.FTZ.AND P0, PT, |R0|, +INF , PT ;  /* 0x7f8000000000780b */ /* 0x000fe40003f1d200 */
[----:B------:R-:W-:-:S11]  /*1260*/  FSETP.NEU.FTZ.AND P2, PT, |R3|, +INF , PT ;  /* 0x7f8000000300780b */ /* 0x000fd60003f5d200 */
[----:B------:R-:W-:Y:S05]  /*1270*/  @!P0 BRA !P1, `(.L_x_14) ;  /* 0x00000004002c8947 */ /* 0x000fea0004800000 */
[----:B------:R-:W-:-:S04]  /*1280*/  LOP3.LUT P1, RZ, R3, 0x7fffffff, RZ, 0xc0, !PT ;  /* 0x7fffffff03ff7812 */ /* 0x000fc8000782c0ff */
[----:B------:R-:W-:-:S13]  /*1290*/  PLOP3.LUT P0, PT, P0, P1, PT, 0x2f, 0xf2 ;  /* 0x0000000000f2781c */ /* 0x000fda0000702577 */
[----:B------:R-:W-:Y:S05]  /*12a0*/  @P0 BRA `(.L_x_15) ;  /* 0x0000000400180947 */ /* 0x000fea0003800000 */
[----:B------:R-:W-:-:S04]  /*12b0*/  LOP3.LUT P0, RZ, R8, 0x7fffffff, RZ, 0xc0, !PT ;  /* 0x7fffffff08ff7812 */ /* 0x000fc8000780c0ff */
[----:B------:R-:W-:-:S13]  /*12c0*/  PLOP3.LUT P0, PT, P2, P0, PT, 0x2f, 0xf2 ;  /* 0x0000000000f2781c */ /* 0x000fda0001700577 */
[----:B------:R-:W-:Y:S05]  /*12d0*/  @P0 BRA `(.L_x_16) ;  /* 0x0000000400000947 */ /* 0x000fea0003800000 */
[----:B------:R-:W-:Y:S02]  /*12e0*/  ISETP.GE.AND P0, PT, R11, RZ, PT ;  /* 0x000000ff0b00720c */ /* 0x000fe40003f06270 */
[----:B------:R-:W-:-:S11]  /*12f0*/  ISETP.GE.AND P1, PT, R10, RZ, PT ;  /* 0x000000ff0a00720c */ /* 0x000fd60003f26270 */
[----:B------:R-:W-:Y:S02]  /*1300*/  @P0 IMAD.MOV.U32 R9, RZ, RZ, RZ ;  /* 0x000000ffff090224 */ /* 0x000fe400078e00ff */
[----:B------:R-:W-:Y:S01]  /*1310*/  @!P0 FFMA R3, R3, 1.84467440737095516160e+19, RZ ;  /* 0x5f80000003038823 */ /* 0x000fe200000000ff */
[----:B------:R-:W-:Y:S02]  /*1320*/  @!P0 IMAD.MOV.U32 R9, RZ, RZ, -0x40 ;  /* 0xffffffc0ff098424 */ /* 0x000fe400078e00ff */
[----:B------:R-:W-:-:S03]  /*1330*/  @!P1 FFMA R8, R0, 1.84467440737095516160e+19, RZ ;  /* 0x5f80000000089823 */ /* 0x000fc600000000ff */
[----:B------:R-:W-:-:S07]  /*1340*/  @!P1 IADD3 R9, PT, PT, R9, 0x40, RZ ;  /* 0x0000004009099810 */ /* 0x000fce0007ffe0ff */
.L_x_12:
[----:B------:R-:W-:Y:S01]  /*1350*/  LEA R11, R7, 0xc0800000, 0x17 ;  /* 0xc0800000070b7811 */ /* 0x000fe200078eb8ff */
[----:B------:R-:W-:Y:S04]  /*1360*/  BSSY.RECONVERGENT B2, `(.L_x_17) ;  /* 0x0000036000027945 */ /* 0x000fe80003800200 */
[----:B------:R-:W-:Y:S02]  /*1370*/  IMAD.IADD R11, R8, 0x1, -R11 ;  /* 0x00000001080b7824 */ /* 0x000fe400078e0a0b */
[----:B------:R-:W-:Y:S02]  /*1380*/  VIADD R8, R12, 0xffffff81 ;  /* 0xffffff810c087836 */ /* 0x000fe40000000000 */
[----:B------:R-:W0:Y:S01]  /*1390*/  MUFU.RCP R10, R11 ;  /* 0x0000000b000a7308 */ /* 0x000e220000001000 */
[----:B------:R-:W-:Y:S01]  /*13a0*/  FADD.FTZ R13, -R11, -RZ ;  /* 0x800000ff0b0d7221 */ /* 0x000fe20000010100 */
[C---:B------:R-:W-:Y:S01]  /*13b0*/  IMAD R0, R8.reuse, -0x800000, R3 ;  /* 0xff80000008007824 */ /* 0x040fe200078e0203 */
[----:B------:R-:W-:-:S05]  /*13c0*/  IADD3 R8, PT, PT, R8, 0x7f, -R7 ;  /* 0x0000007f08087810 */ /* 0x000fca0007ffe807 */
[----:B------:R-:W-:Y:S02]  /*13d0*/  IMAD.IADD R8, R8, 0x1, R9 ;  /* 0x0000000108087824 */ /* 0x000fe400078e0209 */
[----:B0-----:R-:W-:-:S04]  /*13e0*/  FFMA R15, R10, R13, 1 ;  /* 0x3f8000000a0f7423 */ /* 0x001fc8000000000d */
[----:B------:R-:W-:-:S04]  /*13f0*/  FFMA R12, R10, R15, R10 ;  /* 0x0000000f0a0c7223 */ /* 0x000fc8000000000a */
[----:B------:R-:W-:-:S04]  /*1400*/  FFMA R3, R0, R12, RZ ;  /* 0x0000000c00037223 */ /* 0x000fc800000000ff */
[----:B------:R-:W-:-:S04]  /*1410*/  FFMA R10, R13, R3, R0 ;  /* 0x000000030d0a7223 */ /* 0x000fc80000000000 */
[----:B------:R-:W-:-:S04]  /*1420*/  FFMA R15, R12, R10, R3 ;  /* 0x0000000a0c0f7223 */ /* 0x000fc80000000003 */
[----:B------:R-:W-:-:S04]  /*1430*/  FFMA R10, R13, R15, R0 ;  /* 0x0000000f0d0a7223 */ /* 0x000fc80000000000 */
[----:B------:R-:W-:-:S05]  /*1440*/  FFMA R0, R12, R10, R15 ;  /* 0x0000000a0c007223 */ /* 0x000fca000000000f */
[----:B------:R-:W-:-:S04]  /*1450*/  SHF.R.U32.HI R3, RZ, 0x17, R0 ;  /* 0x00000017ff037819 */ /* 0x000fc80000011600 */
[----:B------:R-:W-:-:S05]  /*1460*/  LOP3.LUT R3, R3, 0xff, RZ, 0xc0, !PT ;  /* 0x000000ff03037812 */ /* 0x000fca00078ec0ff */
[----:B------:R-:W-:-:S04]  /*1470*/  IMAD.IADD R9, R3, 0x1, R8 ;  /* 0x0000000103097824 */ /* 0x000fc800078e0208 */
[----:B------:R-:W-:-:S05]  /*1480*/  VIADD R3, R9, 0xffffffff ;  /* 0xffffffff09037836 */ /* 0x000fca0000000000 */
[----:B------:R-:W-:-:S13]  /*1490*/  ISETP.GE.U32.AND P0, PT, R3, 0xfe, PT ;  /* 0x000000fe0300780c */ /* 0x000fda0003f06070 */
[----:B------:R-:W-:Y:S05]  /*14a0*/  @!P0 BRA `(.L_x_18) ;  /* 0x0000000000808947 */ /* 0x000fea0003800000 */
[----:B------:R-:W-:-:S13]  /*14b0*/  ISETP.GT.AND P0, PT, R9, 0xfe, PT ;  /* 0x000000fe0900780c */ /* 0x000fda0003f04270 */
[----:B------:R-:W-:Y:S05]  /*14c0*/  @P0 BRA `(.L_x_19) ;  /* 0x00000000006c0947 */ /* 0x000fea0003800000 */
[----:B------:R-:W-:-:S13]  /*14d0*/  ISETP.GE.AND P0, PT, R9, 0x1, PT ;  /* 0x000000010900780c */ /* 0x000fda0003f06270 */
[----:B------:R-:W-:Y:S05]  /*14e0*/  @P0 BRA `(.L_x_20) ;  /* 0x0000000000740947 */ /* 0x000fea0003800000 */
[----:B------:R-:W-:Y:S02]  /*14f0*/  ISETP.GE.AND P0, PT, R9, -0x18, PT ;  /* 0xffffffe80900780c */ /* 0x000fe40003f06270 */
[----:B------:R-:W-:-:S11]  /*1500*/  LOP3.LUT R0, R0, 0x80000000, RZ, 0xc0, !PT ;  /* 0x8000000000007812 */ /* 0x000fd600078ec0ff */
[----:B------:R-:W-:Y:S05]  /*1510*/  @!P0 BRA `(.L_x_20) ;  /* 0x0000000000688947 */ /* 0x000fea0003800000 */
[CCC-:B------:R-:W-:Y:S01]  /*1520*/  FFMA.RZ R3, R12.reuse, R10.reuse, R15.reuse ;  /* 0x0000000a0c037223 */ /* 0x1c0fe2000000c00f */
[CCC-:B------:R-:W-:Y:S01]  /*1530*/  FFMA.RM R8, R12.reuse, R10.reuse, R15.reuse ;  /* 0x0000000a0c087223 */ /* 0x1c0fe2000000400f */
[C---:B------:R-:W-:Y:S02]  /*1540*/  ISETP.NE.AND P2, PT, R9.reuse, RZ, PT ;  /* 0x000000ff0900720c */ /* 0x040fe40003f45270 */
[----:B------:R-:W-:Y:S02]  /*1550*/  ISETP.NE.AND P1, PT, R9, RZ, PT ;  /* 0x000000ff0900720c */ /* 0x000fe40003f25270 */
[----:B------:R-:W-:Y:S01]  /*1560*/  LOP3.LUT R7, R3, 0x7fffff, RZ, 0xc0, !PT ;  /* 0x007fffff03077812 */ /* 0x000fe200078ec0ff */
[----:B------:R-:W-:Y:S01]  /*1570*/  FFMA.RP R3, R12, R10, R15 ;  /* 0x0000000a0c037223 */ /* 0x000fe2000000800f */
[----:B------:R-:W-:Y:S01]  /*1580*/  IADD3 R10, PT, PT, R9, 0x20, RZ ;  /* 0x00000020090a7810 */ /* 0x000fe20007ffe0ff */
[----:B------:R-:W-:Y:S01]  /*1590*/  IMAD.MOV R9, RZ, RZ, -R9 ;  /* 0x000000ffff097224 */ /* 0x000fe200078e0a09 */
[----:B------:R-:W-:-:S02]  /*15a0*/  LOP3.LUT R7, R7, 0x800000, RZ, 0xfc, !PT ;  /* 0x0080000007077812 */ /* 0x000fc400078efcff */
[----:B------:R-:W-:Y:S02]  /*15b0*/  FSETP.NEU.FTZ.AND P0, PT, R3, R8, PT ;  /* 0x000000080300720b */ /* 0x000fe40003f1d000 */
[----:B------:R-:W-:Y:S02]  /*15c0*/  SHF.L.U32 R10, R7, R10, RZ ;  /* 0x0000000a070a7219 */ /* 0x000fe400000006ff */
[----:B------:R-:W-:Y:S02]  /*15d0*/  SEL R8, R9, RZ, P2 ;  /* 0x000000ff09087207 */ /* 0x000fe40001000000 */
[----:B------:R-:W-:Y:S02]  /*15e0*/  ISETP.NE.AND P1, PT, R10, RZ, P1 ;  /* 0x000000ff0a00720c */ /* 0x000fe40000f25270 */
[----:B------:R-:W-:Y:S02]  /*15f0*/  SHF.R.U32.HI R8, RZ, R8, R7 ;  /* 0x00000008ff087219 */ /* 0x000fe40000011607 */
[----:B------:R-:W-:-:S02]  /*1600*/  PLOP3.LUT P0, PT, P0, P1, PT, 0xf8, 0x8f ;  /* 0x00000000008f781c */ /* 0x000fc40000703f70 */
[----:B------:R-:W-:Y:S02]  /*1610*/  SHF.R.U32.HI R10, RZ, 0x1, R8 ;  /* 0x00000001ff0a7819 */ /* 0x000fe40000011608 */
[----:B------:R-:W-:-:S04]  /*1620*/  SEL R3, RZ, 0x1, !P0 ;  /* 0x00000001ff037807 */ /* 0x000fc80004000000 */
[----:B------:R-:W-:-:S04]  /*1630*/  LOP3.LUT R3, R3, 0x1, R10, 0xf8, !PT ;  /* 0x0000000103037812 */ /* 0x000fc800078ef80a */
[----:B------:R-:W-:-:S05]  /*1640*/  LOP3.LUT R3, R3, R8, RZ, 0xc0, !PT ;  /* 0x0000000803037212 */ /* 0x000fca00078ec0ff */
[----:B------:R-:W-:-:S05]  /*1650*/  IMAD.IADD R3, R10, 0x1, R3 ;  /* 0x000000010a037824 */ /* 0x000fca00078e0203 */
[----:B------:R-:W-:Y:S01]  /*1660*/  LOP3.LUT R0, R3, R0, RZ, 0xfc, !PT ;  /* 0x0000000003007212 */ /* 0x000fe200078efcff */
[----:B------:R-:W-:Y:S06]  /*1670*/  BRA `(.L_x_20) ;  /* 0x0000000000107947 */ /* 0x000fec0003800000 */
.L_x_19:
[----:B------:R-:W-:-:S04]  /*1680*/  LOP3.LUT R0, R0, 0x80000000, RZ, 0xc0, !PT ;  /* 0x8000000000007812 */ /* 0x000fc800078ec0ff */
[----:B------:R-:W-:Y:S01]  /*1690*/  LOP3.LUT R0, R0, 0x7f800000, RZ, 0xfc, !PT ;  /* 0x7f80000000007812 */ /* 0x000fe200078efcff */
[----:B------:R-:W-:Y:S06]  /*16a0*/  BRA `(.L_x_20) ;  /* 0x0000000000047947 */ /* 0x000fec0003800000 */
.L_x_18:
[----:B------:R-:W-:-:S07]  /*16b0*/  IMAD R0, R8, 0x800000, R0 ;  /* 0x0080000008007824 */ /* 0x000fce00078e0200 */
.L_x_20:
[----:B------:R-:W-:Y:S05]  /*16c0*/  BSYNC.RECONVERGENT B2 ;  /* 0x0000000000027941 */ /* 0x000fea0003800200 */
.L_x_17:
[----:B------:R-:W-:Y:S05]  /*16d0*/  BRA `(.L_x_21) ;  /* 0x0000000000207947 */ /* 0x000fea0003800000 */
.L_x_16:
[----:B------:R-:W-:-:S04]  /*16e0*/  LOP3.LUT R0, R8, 0x80000000, R3, 0x48, !PT ;  /* 0x8000000008007812 */ /* 0x000fc800078e4803 */
[----:B------:R-:W-:Y:S01]  /*16f0*/  LOP3.LUT R0, R0, 0x7f800000, RZ, 0xfc, !PT ;  /* 0x7f80000000007812 */ /* 0x000fe200078efcff */
[----:B------:R-:W-:Y:S06]  /*1700*/  BRA `(.L_x_21) ;  /* 0x0000000000147947 */ /* 0x000fec0003800000 */
.L_x_15:
[----:B------:R-:W-:Y:S01]  /*1710*/  LOP3.LUT R0, R8, 0x80000000, R3, 0x48, !PT ;  /* 0x8000000008007812 */ /* 0x000fe200078e4803 */
[----:B------:R-:W-:Y:S06]  /*1720*/  BRA `(.L_x_21) ;  /* 0x00000000000c7947 */ /* 0x000fec0003800000 */
.L_x_14:
[----:B------:R-:W0:Y:S01]  /*1730*/  MUFU.RSQ R0, -QNAN ;  /* 0xffc0000000007908 */ /* 0x000e220000001400 */
[----:B------:R-:W-:Y:S05]  /*1740*/  BRA `(.L_x_21) ;  /* 0x0000000000047947 */ /* 0x000fea0003800000 */
.L_x_13:
[----:B------:R-:W-:-:S07]  /*1750*/  FADD.FTZ R0, R3, R0 ;  /* 0x0000000003007221 */ /* 0x000fce0000010000 */
.L_x_21:
[----:B------:R-:W-:Y:S05]  /*1760*/  BSYNC.RECONVERGENT B1 ;  /* 0x0000000000017941 */ /* 0x000fea0003800200 */
.L_x_11:
[----:B------:R-:W-:-:S04]  /*1770*/  IMAD.MOV.U32 R7, RZ, RZ, 0x0 ;  /* 0x00000000ff077424 */ /* 0x000fc800078e00ff */
[----:B0-----:R-:W-:Y:S05]  /*1780*/  RET.REL.NODEC R6 `(_Z7AverageiPfPKfiiiiiiiiii) ;  /* 0xffffffe8061c7950 */ /* 0x001fea0003c3ffff */
.L_x_22:
[----:B------:R-:W-:-:S00]  /*1790*/  BRA `(.L_x_22) ;  /* 0xfffffffc00fc7947 */ /* 0x000fc0000383ffff */
[----:B------:R-:W-:-:S00]  /*17a0*/  NOP ;  /* 0x0000000000007918 */ /* 0x000fc00000000000 */
        /* <DEDUP_REMOVED lines=13> */
.L_x_33:


//--------------------- .text._Z3MaxiPfPKfiiiiiiiiii --------------------------
	.section	.text._Z3MaxiPfPKfiiiiiiiiii,"ax",@progbits
	.align	128
        .global         _Z3MaxiPfPKfiiiiiiiiii
        .type           _Z3MaxiPfPKfiiiiiiiiii,@function
        .size           _Z3MaxiPfPKfiiiiiiiiii,(.L_x_35 - _Z3MaxiPfPKfiiiiiiiiii)
        .other          _Z3MaxiPfPKfiiiiiiiiii,@"STO_CUDA_ENTRY STV_DEFAULT"
_Z3MaxiPfPKfiiiiiiiiii:
.text._Z3MaxiPfPKfiiiiiiiiii:
        /* <DEDUP_REMOVED lines=39> */
[----:B------:R-:W-:-:S04]  /*0270*/  IMAD.HI.U32 R8, R9, R7, R8 ;  /* 0x0000000709087227 */ /* 0x000fc800078e0008 */
[----:B------:R-:W-:Y:S02]  /*0280*/  IMAD.MOV.U32 R7, RZ, RZ, R13 ;  /* 0x000000ffff077224 */ /* 0x000fe400078e000d */
[----:B------:R-:W-:Y:S02]  /*0290*/  IMAD.MOV R9, RZ, RZ, -R14 ;  /* 0x000000ffff097224 */ /* 0x000fe400078e0a0e */
        /* <DEDUP_REMOVED lines=15> */
[----:B------:R-:W-:-:S03]  /*0390*/  ISETP.GE.U32.AND P0, PT, R8, R5, PT ;  /* 0x000000050800720c */ /* 0x000fc60003f06070 */
[----:B------:R-:W-:Y:S01]  /*03a0*/  @!P3 IMAD.IADD R9, R9, 0x1, -R4 ;  /* 0x000000010909b824 */ /* 0x000fe200078e0a04 */
[----:B------:R-:W-:Y:S01]  /*03b0*/  ISETP.GE.AND P3, PT, R6, RZ, PT ;  /* 0x000000ff0600720c */ /* 0x000fe20003f66270 */
[----:B------:R-:W-:Y:S02]  /*03c0*/  IMAD.MOV.U32 R6, RZ, RZ, RZ ;  /* 0x000000ffff067224 */ /* 0x000fe400078e00ff */
[----:B------:R-:W-:Y:S02]  /*03d0*/  IMAD.MOV.U32 R5, RZ, RZ, R9 ;  /* 0x000000ffff057224 */ /* 0x000fe400078e0009 */
[----:B0-----:R-:W-:Y:S02]  /*03e0*/  IMAD.MOV R9, RZ, RZ, -R7 ;  /* 0x000000ffff097224 */ /* 0x001fe400078e0a07 */
[----:B------:R-:W-:Y:S01]  /*03f0*/  @!P4 IMAD.MOV R5, RZ, RZ, -R5 ;  /* 0x000000ffff05c224 */ /* 0x000fe200078e0a05 */
[----:B------:R-:W-:Y:S01]  /*0400*/  @!P2 LOP3.LUT R5, RZ, R12, RZ, 0x33, !PT ;  /* 0x0000000cff05a212 */ /* 0x000fe200078e33ff */
[----:B------:R-:W-:-:S02]  /*0410*/  IMAD R9, R9, R2, RZ ;  /* 0x0000000209097224 */ /* 0x000fc400078e02ff */
[----:B------:R-:W-:Y:S01]  /*0420*/  @P0 VIADD R10, R10, 0x1 ;  /* 0x000000010a0a0836 */ /* 0x000fe20000000000 */
[----:B------:R-:W-:Y:S01]  /*0430*/  IABS R4, R5 ;  /* 0x0000000500047213 */ /* 0x000fe20000000000 */
        /* <DEDUP_REMOVED lines=8> */
[----:B------:R-:W-:Y:S02]  /*04c0*/  IMAD R7, R2, R8, R7 ;  /* 0x0000000802077224 */ /* 0x000fe400078e0207 */
[----:B------:R-:W-:-:S03]  /*04d0*/  IMAD.HI.U32 R6, R6, R3, RZ ;  /* 0x0000000306067227 */ /* 0x000fc600078e00ff */
[----:B------:R-:W-:Y:S01]  /*04e0*/  ISETP.GT.U32.AND P3, PT, R2, R7, PT ;  /* 0x000000070200720c */ /* 0x000fe20003f64070 */
[----:B------:R-:W-:-:S04]  /*04f0*/  IMAD.MOV R8, RZ, RZ, -R6 ;  /* 0x000000ffff087224 */ /* 0x000fc800078e0a06 */
[----:B------:R-:W-:-:S05]  /*0500*/  IMAD R3, R2, R8, R3 ;  /* 0x0000000802037224 */ /* 0x000fca00078e0203 */
[----:B------:R-:W-:-:S03]  /*0510*/  ISETP.GT.U32.AND P2, PT, R2, R3, PT ;  /* 0x000000030200720c */ /* 0x000fc60003f44070 */
[----:B------:R-:W-:Y:S02]  /*0520*/  @!P3 IMAD.IADD R7, R7, 0x1, -R2 ;  /* 0x000000010707b824 */ /* 0x000fe400078e0a02 */
[----:B------:R-:W-:Y:S01]  /*0530*/  @!P3 VIADD R4, R4, 0x1 ;  /* 0x000000010404b836 */ /* 0x000fe20000000000 */
[----:B------:R-:W-:Y:S02]  /*0540*/  ISETP.GE.AND P3, PT, R10, RZ, PT ;  /* 0x000000ff0a00720c */ /* 0x000fe40003f66270 */
[----:B------:R-:W-:Y:S02]  /*0550*/  ISETP.GE.U32.AND P1, PT, R7, R2, PT ;  /* 0x000000020700720c */ /* 0x000fe40003f26070 */
[----:B------:R-:W-:-:S03]  /*0560*/  LOP3.LUT R7, R5, R0, RZ, 0x3c, !PT ;  /* 0x0000000005077212 */ /* 0x000fc600078e3cff */
[----:B------:R-:W-:Y:S01]  /*0570*/  @!P2 IMAD.IADD R3, R3, 0x1, -R2 ;  /* 0x000000010303a824 */ /* 0x000fe200078e0a02 */
[----:B------:R-:W-:Y:S02]  /*0580*/  ISETP.GE.AND P4, PT, R7, RZ, PT ;  /* 0x000000ff0700720c */ /* 0x000fe40003f86270 */
[----:B------:R-:W-:Y:S02]  /*0590*/  @!P2 IADD3 R6, PT, PT, R6, 0x1, RZ ;  /* 0x000000010606a810 */ /* 0x000fe40007ffe0ff */
[----:B------:R-:W-:Y:S02]  /*05a0*/  ISETP.GE.U32.AND P0, PT, R3, R2, PT ;  /* 0x000000020300720c */ /* 0x000fe40003f06070 */
[----:B------:R-:W-:Y:S01]  /*05b0*/  LOP3.LUT R3, RZ, R0, RZ, 0x33, !PT ;  /* 0x00000000ff037212 */ /* 0x000fe200078e33ff */
[----:B------:R-:W-:Y:S01]  /*05c0*/  @P1 VIADD R4, R4, 0x1 ;  /* 0x0000000104041836 */ /* 0x000fe20000000000 */
[----:B------:R-:W-:-:S05]  /*05d0*/  ISETP.NE.AND P1, PT, R0, RZ, PT ;  /* 0x000000ff0000720c */ /* 0x000fca0003f25270 */
[----:B------:R-:W-:-:S04]  /*05e0*/  @!P4 IMAD.MOV R4, RZ, RZ, -R4 ;  /* 0x000000ffff04c224 */ /* 0x000fc800078e0a04 */
[----:B------:R-:W-:Y:S01]  /*05f0*/  @P0 VIADD R6, R6, 0x1 ;  /* 0x0000000106060836 */ /* 0x000fe20000000000 */
[----:B------:R-:W-:-:S03]  /*0600*/  SEL R2, R3, R4, !P1 ;  /* 0x0000000403027207 */ /* 0x000fc60004800000 */
[----:B------:R-:W-:Y:S02]  /*0610*/  @!P3 IMAD.MOV R6, RZ, RZ, -R6 ;  /* 0x000000ffff06b224 */ /* 0x000fe400078e0a06 */
[----:B------:R-:W-:-:S03]  /*0620*/  IMAD.MOV R4, RZ, RZ, -R2 ;  /* 0x000000ffff047224 */ /* 0x000fc600078e0a02 */
[----:B------:R-:W-:Y:S01]  /*0630*/  SEL R3, R3, R6, !P1 ;  /* 0x0000000603037207 */ /* 0x000fe20004800000 */
[----:B------:R-:W-:Y:S02]  /*0640*/  IMAD R4, R0, R4, R5 ;  /* 0x0000000400047224 */ /* 0x000fe400078e0205 */
[----:B------:R-:W-:Y:S01]  /*0650*/  IMAD.MOV.U32 R0, RZ, RZ, -0x800001 ;  /* 0xff7fffffff007424 */ /* 0x000fe200078e00ff */
[----:B--2---:R-:W-:Y:S06]  /*0660*/  BRA.U UP0, `(.L_x_23) ;  /* 0x0000000900547547 */ /* 0x004fec000b800000 */
[----:B------:R-:W0:Y:S01]  /*0670*/  LDCU.64 UR4, c[0x0][0x3b8] ;  /* 0x00007700ff0477ac */ /* 0x000e220008000a00 */
[----:B------:R-:W-:Y:S01]  /*0680*/  IMAD.MOV.U32 R0, RZ, RZ, -0x800001 ;  /* 0xff7fffffff007424 */ /* 0x000fe200078e00ff */
[----:B------:R-:W0:Y:S01]  /*0690*/  LDCU.64 UR8, c[0x0][0x398] ;  /* 0x00007300ff0877ac */ /* 0x000e220008000a00 */
[----:B------:R-:W-:Y:S02]  /*06a0*/  ULOP3.LUT UR10, UR7, 0x7, URZ, 0xc0, !UPT ;  /* 0x00000007070a7892 */ /* 0x000fe4000f8ec0ff */
[----:B------:R-:W-:Y:S02]  /*06b0*/  ULOP3.LUT UR11, UR7, 0x3, URZ, 0xc0, !UPT ;  /* 0x00000003070b7892 */ /* 0x000fe4000f8ec0ff */
[----:B------:R-:W-:Y:S02]  /*06c0*/  ULOP3.LUT UR6, UR7, 0x7ffffff8, URZ, 0xc0, !UPT ;  /* 0x7ffffff807067892 */ /* 0x000fe4000f8ec0ff */
[----:B0-----:R-:W-:Y:S02]  /*06d0*/  UIADD3 UR7, UPT, UPT, UR4, UR8, URZ ;  /* 0x0000000804077290 */ /* 0x001fe4000fffe0ff */
[----:B------:R-:W-:Y:S01]  /*06e0*/  UIADD3 UR8, UPT, UPT, UR5, UR9, URZ ;  /* 0x0000000905087290 */ /* 0x000fe2000fffe0ff */
[----:B------:R-:W-:-:S11]  /*06f0*/  UMOV UR4, URZ ;  /* 0x000000ff00047c82 */ /* 0x000fd60008000000 */
.L_x_31:
        /* <DEDUP_REMOVED lines=10> */
[----:B------:R-:W-:Y:S01]  /*07a0*/  ISETP.GE.AND P0, PT, R5, UR7, PT ;  /* 0x0000000705007c0c */ /* 0x000fe2000bf06270 */
[----:B------:R-:W-:-:S03]  /*07b0*/  UISETP.NE.AND UP0, UPT, UR4, UR18, UPT ;  /* 0x000000120400728c */ /* 0x000fc6000bf05270 */
[----:B------:R-:W-:Y:S01]  /*07c0*/  ISETP.GE.AND P0, PT, R5, UR14, !P0 ;  /* 0x0000000e05007c0c */ /* 0x000fe2000c706270 */
[----:B---3--:R-:W-:-:S04]  /*07d0*/  IMAD R5, R3, UR16, R6 ;  /* 0x0000001003057c24 */ /* 0x008fc8000f8e0206 */
[----:B------:R-:W-:Y:S01]  /*07e0*/  IMAD R5, R5, UR17, -R10 ;  /* 0x0000001105057c24 */ /* 0x000fe2000f8e0a0a */
[----:B------:R-:W-:Y:S07]  /*07f0*/  BRA.U !UP1, `(.L_x_24) ;  /* 0x0000000109d87547 */ /* 0x000fee000b800000 */
[----:B------:R-:W0:Y:S01]  /*0800*/  LDC R11, c[0x0][0x3ac] ;  /* 0x0000eb00ff0b7b82 */ /* 0x000e220000000800 */
[----:B------:R-:W-:-:S07]  /*0810*/  UMOV UR5, URZ ;  /* 0x000000ff00057c82 */ /* 0x000fce0008000000 */
[----:B------:R-:W1:Y:S08]  /*0820*/  LDC R10, c[0x0][0x3bc] ;  /* 0x0000ef00ff0a7b82 */ /* 0x000e700000000800 */
[----:B------:R-:W2:Y:S02]  /*0830*/  LDC.64 R6, c[0x0][0x390] ;  /* 0x0000e400ff067b82 */ /* 0x000ea40000000a00 */
.L_x_25:
[----:B0-----:R-:W-:-:S04]  /*0840*/  IMAD R16, R4, R11, UR5 ;  /* 0x0000000504107e24 */ /* 0x001fc8000f8e020b */
[C---:B------:R-:W-:Y:S01]  /*0850*/  VIADD R9, R16.reuse, 0x1 ;  /* 0x0000000110097836 */ /* 0x040fe20000000000 */
[CC--:B-1----:R-:W-:Y:S01]  /*0860*/  ISETP.LT.OR P1, PT, R16.reuse, R10.reuse, !P0 ;  /* 0x0000000a1000720c */ /* 0x0c2fe20004721670 */
[C---:B------:R-:W-:Y:S01]  /*0870*/  VIADD R13, R16.reuse, 0x2 ;  /* 0x00000002100d7836 */ /* 0x040fe20000000000 */
[C---:B------:R-:W-:Y:S01]  /*0880*/  IADD3 R19, PT, PT, R16.reuse, 0x5, RZ ;  /* 0x0000000510137810 */ /* 0x040fe20007ffe0ff */
[C---:B------:R-:W-:Y:S01]  /*0890*/  VIADD R15, R16.reuse, 0x3 ;  /* 0x00000003100f7836 */ /* 0x040fe20000000000 */
[-C--:B------:R-:W-:Y:S01]  /*08a0*/  ISETP.LT.OR P2, PT, R9, R10.reuse, !P0 ;  /* 0x0000000a0900720c */ /* 0x080fe20004741670 */
[C---:B------:R-:W-:Y:S01]  /*08b0*/  VIADD R17, R16.reuse, 0x4 ;  /* 0x0000000410117836 */ /* 0x040fe20000000000 */
[----:B------:R-:W-:Y:S02]  /*08c0*/  ISETP.GE.OR P1, PT, R16, UR8, P1 ;  /* 0x0000000810007c0c */ /* 0x000fe40008f26670 */
[----:B------:R-:W-:Y:S02]  /*08d0*/  ISETP.LT.OR P3, PT, R13, R10, !P0 ;  /* 0x0000000a0d00720c */ /* 0x000fe40004761670 */
[----:B------:R-:W-:Y:S01]  /*08e0*/  ISETP.GE.OR P2, PT, R9, UR8, P2 ;  /* 0x0000000809007c0c */ /* 0x000fe20009746670 */
[----:B------:R-:W-:Y:S01]  /*08f0*/  IMAD.IADD R9, R5, 0x1, R16 ;  /* 0x0000000105097824 */ /* 0x000fe200078e0210 */
[----:B------:R-:W-:-:S02]  /*0900*/  ISETP.GE.OR P3, PT, R13, UR8, P3 ;  /* 0x000000080d007c0c */ /* 0x000fc40009f66670 */
[----:B------:R-:W-:Y:S02]  /*0910*/  CS2R R12, SRZ ;  /* 0x00000000000c7805 */ /* 0x000fe4000001ff00 */
[-C--:B------:R-:W-:Y:S01]  /*0920*/  ISETP.LT.OR P4, PT, R15, R10.reuse, !P0 ;  /* 0x0000000a0f00720c */ /* 0x080fe20004781670 */
[----:B--2---:R-:W-:Y:S01]  /*0930*/  IMAD.WIDE R8, R9, 0x4, R6 ;  /* 0x0000000409087825 */ /* 0x004fe200078e0206 */
[-C--:B------:R-:W-:Y:S02]  /*0940*/  ISETP.LT.OR P5, PT, R17, R10.reuse, !P0 ;  /* 0x0000000a1100720c */ /* 0x080fe400047a1670 */
[----:B------:R-:W-:Y:S02]  /*0950*/  ISETP.GE.OR P4, PT, R15, UR8, P4 ;  /* 0x000000080f007c0c */ /* 0x000fe4000a786670 */
[----:B------:R-:W-:Y:S01]  /*0960*/  ISETP.GE.OR P5, PT, R17, UR8, P5 ;  /* 0x0000000811007c0c */ /* 0x000fe2000afa6670 */
[----:B------:R-:W2:Y:S01]  /*0970*/  @!P1 LDG.E R13, desc[UR12][R8.64] ;  /* 0x0000000c080d9981 */ /* 0x000ea2000c1e1900 */
[----:B------:R-:W-:Y:S01]  /*0980*/  VIADD R17, R16, 0x6 ;  /* 0x0000000610117836 */ /* 0x000fe20000000000 */
[----:B------:R-:W-:-:S02]  /*0990*/  ISETP.LT.OR P6, PT, R19, R10, !P0 ;  /* 0x0000000a1300720c */ /* 0x000fc400047c1670 */
[----:B------:R-:W-:Y:S01]  /*09a0*/  CS2R R14, SRZ ;  /* 0x00000000000e7805 */ /* 0x000fe2000001ff00 */
[----:B------:R-:W3:Y:S01]  /*09b0*/  @!P2 LDG.E R12, desc[UR12][R8.64+0x4] ;  /* 0x0000040c080ca981 */ /* 0x000ee2000c1e1900 */
[----:B------:R-:W-:Y:S01]  /*09c0*/  ISETP.GE.OR P1, PT, R19, UR8, P6 ;  /* 0x0000000813007c0c */ /* 0x000fe2000b726670 */
[----:B------:R-:W-:Y:S01]  /*09d0*/  VIADD R19, R16, 0x7 ;  /* 0x0000000710137836 */ /* 0x000fe20000000000 */
[C---:B------:R-:W-:Y:S02]  /*09e0*/  ISETP.LT.OR P2, PT, R17.reuse, R10, !P0 ;  /* 0x0000000a1100720c */ /* 0x040fe40004741670 */
[----:B------:R-:W4:Y:S02]  /*09f0*/  @!P3 LDG.E R14, desc[UR12][R8.64+0x8] ;  /* 0x0000080c080eb981 */ /* 0x000f24000c1e1900 */
[----:B------:R-:W-:Y:S02]  /*0a00*/  ISETP.GE.OR P2, PT, R17, UR8, P2 ;  /* 0x0000000811007c0c */ /* 0x000fe40009746670 */
[----:B------:R-:W-:-:S02]  /*0a10*/  CS2R R16, SRZ ;  /* 0x0000000000107805 */ /* 0x000fc4000001ff00 */
[C---:B------:R-:W-:Y:S01]  /*0a20*/  ISETP.LT.OR P3, PT, R19.reuse, R10, !P0 ;  /* 0x0000000a1300720c */ /* 0x040fe20004761670 */
[----:B------:R-:W5:Y:S03]  /*0a30*/  @!P4 LDG.E R15, desc[UR12][R8.64+0xc] ;  /* 0x00000c0c080fc981 */ /* 0x000f66000c1e1900 */
[----:B------:R-:W-:Y:S01]  /*0a40*/  ISETP.GE.OR P3, PT, R19, UR8, P3 ;  /* 0x0000000813007c0c */ /* 0x000fe20009f66670 */
[----:B------:R-:W5:Y:S01]  /*0a50*/  @!P5 LDG.E R16, desc[UR12][R8.64+0x10] ;  /* 0x0000100c0810d981 */ /* 0x000f62000c1e1900 */
[----:B------:R-:W-:-:S03]  /*0a60*/  CS2R R18, SRZ ;  /* 0x0000000000127805 */ /* 0x000fc6000001ff00 */
[----:B------:R-:W5:Y:S04]  /*0a70*/  @!P1 LDG.E R17, desc[UR12][R8.64+0x14] ;  /* 0x0000140c08119981 */ /* 0x000f68000c1e1900 */
[----:B------:R-:W5:Y:S04]  /*0a80*/  @!P2 LDG.E R18, desc[UR12][R8.64+0x18] ;  /* 0x0000180c0812a981 */ /* 0x000f68000c1e1900 */
[----:B------:R-:W5:Y:S01]  /*0a90*/  @!P3 LDG.E R19, desc[UR12][R8.64+0x1c] ;  /* 0x00001c0c0813b981 */ /* 0x000f62000c1e1900 */
[----:B------:R-:W-:-:S04]  /*0aa0*/  UIADD3 UR5, UPT, UPT, UR5, 0x8, URZ ;  /* 0x0000000805057890 */ /* 0x000fc8000fffe0ff */
[----:B------:R-:W-:Y:S01]  /*0ab0*/  UISETP.NE.AND UP1, UPT, UR5, UR6, UPT ;  /* 0x000000060500728c */ /* 0x000fe2000bf25270 */
[----:B--2---:R-:W-:-:S04]  /*0ac0*/  FMNMX R13, R13, R0, !PT ;  /* 0x000000000d0d7209 */ /* 0x004fc80007800000 */
[----:B---3--:R-:W-:-:S04]  /*0ad0*/  FMNMX R13, R13, R12, !PT ;  /* 0x0000000c0d0d7209 */ /* 0x008fc80007800000 */
[----:B----4-:R-:W-:-:S04]  /*0ae0*/  FMNMX R14, R13, R14, !PT ;  /* 0x0000000e0d0e7209 */ /* 0x010fc80007800000 */
[----:B-----5:R-:W-:-:S04]  /*0af0*/  FMNMX R15, R14, R15, !PT ;  /* 0x0000000f0e0f7209 */ /* 0x020fc80007800000 */
[----:B------:R-:W-:-:S04]  /*0b00*/  FMNMX R16, R15, R16, !PT ;  /* 0x000000100f107209 */ /* 0x000fc80007800000 */
[----:B------:R-:W-:-:S04]  /*0b10*/  FMNMX R17, R16, R17, !PT ;  /* 0x0000001110117209 */ /* 0x000fc80007800000 */
[----:B------:R-:W-:-:S04]  /*0b20*/  FMNMX R18, R17, R18, !PT ;  /* 0x0000001211127209 */ /* 0x000fc80007800000 */
[----:B------:R-:W-:Y:S01]  /*0b30*/  FMNMX R0, R18, R19, !PT ;  /* 0x0000001312007209 */ /* 0x000fe20007800000 */
[----:B------:R-:W-:Y:S06]  /*0b40*/  BRA.U UP1, `(.L_x_25) ;  /* 0xfffffffd013c7547 */ /* 0x000fec000b83ffff */
[----:B------:R-:W-:-:S05]  /*0b50*/  UMOV UR5, UR6 ;  /* 0x0000000600057c82 */ /* 0x000fca0008000000 */
.L_x_24:
        /* <DEDUP_REMOVED lines=11> */
[----:B------:R-:W-:Y:S02]  /*0c10*/  VIADD R13, R15, 0x2 ;  /* 0x000000020f0d7836 */ /* 0x000fe40000000000 */
        /* <DEDUP_REMOVED lines=13> */
[----:B------:R-:W-:-:S04]  /*0cf0*/  IMAD.MOV.U32 R12, RZ, RZ, RZ ;  /* 0x000000ffff0c7224 */ /* 0x000fc800078e00ff */
[----:B------:R-:W3:Y:S04]  /*0d00*/  @!P2 LDG.E R8, desc[UR12][R6.64+0x4] ;  /* 0x0000040c0608a981 */ /* 0x000ee8000c1e1900 */
[----:B------:R-:W4:Y:S04]  /*0d10*/  @!P3 LDG.E R11, desc[UR12][R6.64+0x8] ;  /* 0x0000080c060bb981 */ /* 0x000f28000c1e1900 */
[----:B------:R-:W5:Y:S01]  /*0d20*/  @!P4 LDG.E R12, desc[UR12][R6.64+0xc] ;  /* 0x00000c0c060cc981 */ /* 0x000f62000c1e1900 */
[----:B------:R-:W-:Y:S01]  /*0d30*/  UIADD3 UR5, UPT, UPT, UR5, 0x4, URZ ;  /* 0x0000000405057890 */ /* 0x000fe2000fffe0ff */
[----:B--2---:R-:W-:-:S04]  /*0d40*/  FMNMX R9, R0, R9, !PT ;  /* 0x0000000900097209 */ /* 0x004fc80007800000 */
[----:B---3--:R-:W-:-:S04]  /*0d50*/  FMNMX R8, R9, R8, !PT ;  /* 0x0000000809087209 */ /* 0x008fc80007800000 */
[----:B----4-:R-:W-:-:S04]  /*0d60*/  FMNMX R11, R8, R11, !PT ;  /* 0x0000000b080b7209 */ /* 0x010fc80007800000 */
[----:B-----5:R-:W-:-:S07]  /*0d70*/  FMNMX R0, R11, R12, !PT ;  /* 0x0000000c0b007209 */ /* 0x020fce0007800000 */
.L_x_27:
        /* <DEDUP_REMOVED lines=19> */
[----:B--2---:R-:W-:-:S04]  /*0eb0*/  FMNMX R9, R0, R9, !PT ;  /* 0x0000000900097209 */ /* 0x004fc80007800000 */
[----:B---3--:R-:W-:-:S07]  /*0ec0*/  FMNMX R0, R9, R8, !PT ;  /* 0x0000000809007209 */ /* 0x008fce0007800000 */
.L_x_28:
[----:B------:R-:W-:Y:S05]  /*0ed0*/  BRA.U !UP2, `(.L_x_26) ;  /* 0x000000010a347547 */ /* 0x000fea000b800000 */
[----:B------:R-:W0:Y:S01]  /*0ee0*/  LDC R7, c[0x0][0x3ac] ;  /* 0x0000eb00ff077b82 */ /* 0x000e220000000800 */
[----:B------:R-:W-:Y:S01]  /*0ef0*/  BSSY.RECONVERGENT B0, `(.L_x_29) ;  /* 0x000000a000007945 */ /* 0x000fe20003800200 */
[----:B0-----:R-:W-:Y:S02]  /*0f00*/  IMAD R8, R4, R7, UR5 ;  /* 0x0000000504087e24 */ /* 0x001fe4000f8e0207 */
[----:B------:R-:W-:-:S03]  /*0f10*/  IMAD.MOV.U32 R7, RZ, RZ, RZ ;  /* 0x000000ffff077224 */ /* 0x000fc600078e00ff */
[----:B------:R-:W-:-:S04]  /*0f20*/  ISETP.LT.OR P0, PT, R8, R10, !P0 ;  /* 0x0000000a0800720c */ /* 0x000fc80004701670 */
[----:B------:R-:W-:-:S13]  /*0f30*/  ISETP.GE.OR P0, PT, R8, UR8, P0 ;  /* 0x0000000808007c0c */ /* 0x000fda0008706670 */
[----:B------:R-:W-:Y:S05]  /*0f40*/  @P0 BRA `(.L_x_30) ;  /* 0x0000000000100947 */ /* 0x000fea0003800000 */
[----:B------:R-:W0:Y:S01]  /*0f50*/  LDC.64 R6, c[0x0][0x390] ;  /* 0x0000e400ff067b82 */ /* 0x000e220000000a00 */
[----:B------:R-:W-:-:S04]  /*0f60*/  IMAD.IADD R5, R5, 0x1, R8 ;  /* 0x0000000105057824 */ /* 0x000fc800078e0208 */
[----:B0-----:R-:W-:-:S06]  /*0f70*/  IMAD.WIDE R6, R5, 0x4, R6 ;  /* 0x0000000405067825 */ /* 0x001fcc00078e0206 */
[----:B------:R0:W5:Y:S02]  /*0f80*/  LDG.E R7, desc[UR12][R6.64] ;  /* 0x0000000c06077981 */ /* 0x000164000c1e1900 */
.L_x_30:
[----:B------:R-:W-:Y:S05]  /*0f90*/  BSYNC.RECONVERGENT B0 ;  /* 0x0000000000007941 */ /* 0x000fea0003800200 */
.L_x_29:
[----:B-----5:R-:W-:-:S07]  /*0fa0*/  FMNMX R0, R0, R7, !PT ;  /* 0x0000000700007209 */ /* 0x020fce0007800000 */
.L_x_26:
[----:B------:R-:W-:Y:S05]  /*0fb0*/  BRA.U UP0, `(.L_x_31) ;  /* 0xfffffff500d07547 */ /* 0x000fea000b83ffff */
.L_x_23:
[----:B------:R-:W1:Y:S01]  /*0fc0*/  LDCU.64 UR14, c[0x0][0x3b0] ;  /* 0x00007600ff0e77ac */ /* 0x000e620008000a00 */
[----:B0-----:R-:W0:Y:S01]  /*0fd0*/  LDC.64 R6, c[0x0][0x388] ;  /* 0x0000e200ff067b82 */ /* 0x001e220000000a00 */
[----:B-1----:R-:W-:-:S04]  /*0fe0*/  IMAD R3, R3, UR14, R2 ;  /* 0x0000000e03037c24 */ /* 0x002fc8000f8e0202 */
[----:B------:R-:W-:-:S04]  /*0ff0*/  IMAD R3, R3, UR15, R4 ;  /* 0x0000000f03037c24 */ /* 0x000fc8000f8e0204 */
[----:B0-----:R-:W-:-:S05]  /*1000*/  IMAD.WIDE R2, R3, 0x4, R6 ;  /* 0x0000000403027825 */ /* 0x001fca00078e0206 */
[----:B------:R-:W-:Y:S01]  /*1010*/  STG.E desc[UR12][R2.64], R0 ;  /* 0x0000000002007986 */ /* 0x000fe2000c10190c */
[----:B------:R-:W-:Y:S05]  /*1020*/  EXIT ;  /* 0x000000000000794d */ /* 0x000fea0003800000 */
.L_x_32:
        /* <DEDUP_REMOVED lines=13> */
.L_x_35:


//--------------------- .nv.shared.reserved.0     --------------------------
	.section	.nv.shared.reserved.0,"aw",@nobits
	.weak		__nv_reservedSMEM_offset_0_alias
	.size		__nv_reservedSMEM_offset_0_alias, 0, 64
	.other		__nv_reservedSMEM_offset_0_alias,@"STO_CUDA_RESERVED_SHARED STV_DEFAULT"
__nv_reservedSMEM_offset_0_alias:
	.zero		0
	.zero		64


//--------------------- .nv.constant0._Z7AverageiPfPKfiiiiiiiiii --------------------------
	.section	.nv.constant0._Z7AverageiPfPKfiiiiiiiiii,"a",@progbits
	.sectionflags	@""
	.align	4
.nv.constant0._Z7AverageiPfPKfiiiiiiiiii:
	.zero		960


//--------------------- .nv.constant0._Z3MaxiPfPKfiiiiiiiiii --------------------------
	.section	.nv.constant0._Z3MaxiPfPKfiiiiiiiiii,"a",@progbits
	.sectionflags	@""
	.align	4
.nv.constant0._Z3MaxiPfPKfiiiiiiiiii:
	.zero		960


//--------------------- SYMBOLS --------------------------

	.type		.nv.reservedSmem.offset0,@object
	.size		.nv.reservedSmem.offset0,0x4
